	.headerflags	@"EF_CUDA_TEXMODE_UNIFIED EF_CUDA_64BIT_ADDRESS EF_CUDA_SM86 EF_CUDA_VIRTUAL_SM(EF_CUDA_SM86)"
	.elftype	@"ET_EXEC"


//--------------------- .nv.info                  --------------------------
	.section	.nv.info,"",@"SHT_CUDA_INFO"
	.align	4


	//----- nvinfo : EIATTR_REGCOUNT
	.align		4
        /*0000*/ 	.byte	0x04, 0x2f
        /*0002*/ 	.short	(.L_1 - .L_0)
	.align		4
.L_0:
        /*0004*/ 	.word	index@(triton_mm)
        /*0008*/ 	.word	0x00000080


	//----- nvinfo : EIATTR_MAX_STACK_SIZE
	.align		4
.L_1:
        /*000c*/ 	.byte	0x04, 0x23
        /*000e*/ 	.short	(.L_3 - .L_2)
	.align		4
.L_2:
        /*0010*/ 	.word	index@(triton_mm)
        /*0014*/ 	.word	0x00000000


	//----- nvinfo : EIATTR_MIN_STACK_SIZE
	.align		4
.L_3:
        /*0018*/ 	.byte	0x04, 0x12
        /*001a*/ 	.short	(.L_5 - .L_4)
	.align		4
.L_4:
        /*001c*/ 	.word	index@(triton_mm)
        /*0020*/ 	.word	0x00000000


	//----- nvinfo : EIATTR_FRAME_SIZE
	.align		4
.L_5:
        /*0024*/ 	.byte	0x04, 0x11
        /*0026*/ 	.short	(.L_7 - .L_6)
	.align		4
.L_6:
        /*0028*/ 	.word	index@(triton_mm)
        /*002c*/ 	.word	0x00000000
.L_7:


//--------------------- .nv.info.triton_mm        --------------------------
	.section	.nv.info.triton_mm,"",@"SHT_CUDA_INFO"
	.align	4


	//----- nvinfo : EIATTR_CUDA_API_VERSION
	.align		4
        /*0000*/ 	.byte	0x04, 0x37
        /*0002*/ 	.short	(.L_9 - .L_8)
.L_8:
        /*0004*/ 	.word	0x0000007b


	//----- nvinfo : EIATTR_SW2861232_WAR
	.align		4
.L_9:
        /*0008*/ 	.byte	0x01, 0x35
	.zero		2


	//----- nvinfo : EIATTR_PARAM_CBANK
	.align		4
        /*000c*/ 	.byte	0x04, 0x0a
        /*000e*/ 	.short	(.L_11 - .L_10)
	.align		4
.L_10:
        /*0010*/ 	.word	index@(.nv.constant0.triton_mm)
        /*0014*/ 	.short	0x0160
        /*0016*/ 	.short	0x001c


	//----- nvinfo : EIATTR_CBANK_PARAM_SIZE
	.align		4
.L_11:
        /*0018*/ 	.byte	0x03, 0x19
        /*001a*/ 	.short	0x001c


	//----- nvinfo : EIATTR_KPARAM_INFO
	.align		4
        /*001c*/ 	.byte	0x04, 0x17
        /*001e*/ 	.short	(.L_13 - .L_12)
.L_12:
        /*0020*/ 	.word	0x00000000
        /*0024*/ 	.short	0x0003
        /*0026*/ 	.short	0x0018
        /*0028*/ 	.byte	0x00, 0xf0, 0x11, 0x00


	//----- nvinfo : EIATTR_KPARAM_INFO
	.align		4
.L_13:
        /*002c*/ 	.byte	0x04, 0x17
        /*002e*/ 	.short	(.L_15 - .L_14)
.L_14:
        /*0030*/ 	.word	0x00000000
        /*0034*/ 	.short	0x0002
        /*0036*/ 	.short	0x0010
        /*0038*/ 	.byte	0x00, 0xf0, 0x21, 0x00


	//----- nvinfo : EIATTR_KPARAM_INFO
	.align		4
.L_15:
        /*003c*/ 	.byte	0x04, 0x17
        /*003e*/ 	.short	(.L_17 - .L_16)
.L_16:
        /*0040*/ 	.word	0x00000000
        /*0044*/ 	.short	0x0001
        /*0046*/ 	.short	0x0008
        /*0048*/ 	.byte	0x00, 0xf0, 0x21, 0x00


	//----- nvinfo : EIATTR_KPARAM_INFO
	.align		4
.L_17:
        /*004c*/ 	.byte	0x04, 0x17
        /*004e*/ 	.short	(.L_19 - .L_18)
.L_18:
        /*0050*/ 	.word	0x00000000
        /*0054*/ 	.short	0x0000
        /*0056*/ 	.short	0x0000
        /*0058*/ 	.byte	0x00, 0xf0, 0x21, 0x00


	//----- nvinfo : EIATTR_MAXREG_COUNT
	.align		4
.L_19:
        /*005c*/ 	.byte	0x03, 0x1b
        /*005e*/ 	.short	0x00ff


	//----- nvinfo : EIATTR_EXIT_INSTR_OFFSETS
	.align		4
        /*0060*/ 	.byte	0x04, 0x1c
        /*0062*/ 	.short	(.L_21 - .L_20)


	//   ....[0]....
.L_20:
        /*0064*/ 	.word	0x00000030


	//   ....[1]....
        /*0068*/ 	.word	0x00005ba0


	//   ....[2]....
        /*006c*/ 	.word	0x00005bf0


	//----- nvinfo : EIATTR_MAX_THREADS
	.align		4
.L_21:
        /*0070*/ 	.byte	0x04, 0x05
        /*0072*/ 	.short	(.L_23 - .L_22)
.L_22:
        /*0074*/ 	.word	0x00000100
        /*0078*/ 	.word	0x00000001
        /*007c*/ 	.word	0x00000001
.L_23:


//--------------------- .nv.rel.action            --------------------------
	.section	.nv.rel.action,"",@"SHT_CUDA_RELOCINFO"
	.align	8
	.sectionentsize	8
        /*0000*/ 	.byte	0x73, 0x00, 0x00, 0x00, 0x00, 0x00, 0x00, 0x00, 0x00, 0x00, 0x00, 0x11, 0x25, 0x00, 0x05, 0x36


//--------------------- .nv.constant0.triton_mm   --------------------------
	.section	.nv.constant0.triton_mm,"a",@progbits
	.align	4
.nv.constant0.triton_mm:
	.zero		380


//--------------------- .text.triton_mm           --------------------------
	.section	.text.triton_mm,"ax",@progbits
	.sectionflags	@"SHF_BARRIERS=1"
	.sectioninfo	@"SHI_REGISTERS=128"
	.align	128
        .global         triton_mm
        .type           triton_mm,@function
        .size           triton_mm,(.L_x_3 - triton_mm)
        .other          triton_mm,@"STO_CUDA_ENTRY STV_DEFAULT"
triton_mm:
.text.triton_mm:
[----:B------:R-:W-:-:S02]  /*0000*/  MOV R1, c[0x0][0x28] ;  /* 0x00000a0000017a02 */ /* 0x000fc40000000f00 */
[----:B------:R-:W-:-:S04]  /*0010*/  MOV R0, c[0x0][0x178] ;  /* 0x00005e0000007a02 */ /* 0x000fc80000000f00 */
[----:B------:R-:W-:-:S13]  /*0020*/  LOP3.LUT P0, RZ, R0, 0xffffff, RZ, 0xc0, !PT ;  /* 0x00ffffff00ff7812 */ /* 0x000fda000780c0ff */
[----:B------:R-:W-:Y:S05]  /*0030*/  @!P0 EXIT ;  /* 0x000000000000894d */ /* 0x000fea0003800000 */
[----:B------:R-:W1:Y:S01]  /*0040*/  S2R R9, SR_CTAID.X ;  /* 0x0000000000097919 */ /* 0x000e620000002500 */
[----:B------:R-:W-:Y:S01]  /*0050*/  IADD3 R0, R0, 0x7f, RZ ;  /* 0x0000007f00007810 */ /* 0x000fe20007ffe0ff */
[----:B------:R-:W-:Y:S01]  /*0060*/  ULDC.64 UR10, c[0x0][0x118] ;  /* 0x00004600000a7ab9 */ /* 0x000fe20000000a00 */
[----:B------:R-:W-:Y:S01]  /*0070*/  IABS R15, c[0x0][0x178] ;  /* 0x00005e00000f7a13 */ /* 0x000fe20000000000 */
[----:B------:R-:W2:Y:S01]  /*0080*/  S2R R16, SR_TID.X ;  /* 0x0000000000107919 */ /* 0x000ea20000002100 */
[----:B------:R-:W-:Y:S01]  /*0090*/  SHF.R.S32.HI R3, RZ, 0x1f, R0 ;  /* 0x0000001fff037819 */ /* 0x000fe20000011400 */
[----:B------:R-:W-:Y:S01]  /*00a0*/  CS2R R28, SRZ ;  /* 0x00000000001c7805 */ /* 0x000fe2000001ff00 */
[----:B------:R-:W-:Y:S01]  /*00b0*/  MOV R23, 0x4 ;  /* 0x0000000400177802 */ /* 0x000fe20000000f00 */
[----:B------:R-:W-:Y:S01]  /*00c0*/  CS2R R30, SRZ ;  /* 0x00000000001e7805 */ /* 0x000fe2000001ff00 */
[----:B------:R-:W-:Y:S01]  /*00d0*/  LEA.HI R3, R3, R0, RZ, 0x7 ;  /* 0x0000000003037211 */ /* 0x000fe200078f38ff */
[----:B------:R-:W-:Y:S01]  /*00e0*/  CS2R R44, SRZ ;  /* 0x00000000002c7805 */ /* 0x000fe2000001ff00 */
[----:B------:R-:W-:Y:S01]  /*00f0*/  MOV R80, 0xffffffe0 ;  /* 0xffffffe000507802 */ /* 0x000fe20000000f00 */
[----:B------:R-:W-:Y:S01]  /*0100*/  CS2R R46, SRZ ;  /* 0x00000000002e7805 */ /* 0x000fe2000001ff00 */
        /* <DEDUP_REMOVED lines=8> */
[----:B------:R-:W-:-:S02]  /*0190*/  UMOV UR4, URZ ;  /* 0x0000003f00047c82 */ /* 0x000fc40008000000 */
[----:B------:R-:W-:Y:S01]  /*01a0*/  UMOV UR6, URZ ;  /* 0x0000003f00067c82 */ /* 0x000fe20008000000 */
[----:B-1----:R-:W-:Y:S01]  /*01b0*/  SHF.R.S32.HI R2, RZ, 0x1f, R9 ;  /* 0x0000001fff027819 */ /* 0x002fe20000011409 */
[----:B------:R-:W-:Y:S01]  /*01c0*/  UMOV UR7, URZ ;  /* 0x0000003f00077c82 */ /* 0x000fe20008000000 */
[----:B------:R-:W-:Y:S01]  /*01d0*/  ISETP.GE.AND P1, PT, R9, RZ, PT ;  /* 0x000000ff0900720c */ /* 0x000fe20003f26270 */
[----:B------:R-:W-:Y:S01]  /*01e0*/  UMOV UR8, 0xc000 ;  /* 0x0000c00000087882 */ /* 0x000fe20000000000 */
[----:B------:R-:W-:Y:S01]  /*01f0*/  LEA.HI R4, R2, R9, RZ, 0x5 ;  /* 0x0000000902047211 */ /* 0x000fe200078f28ff */
[----:B------:R-:W-:Y:S01]  /*0200*/  UMOV UR5, URZ ;  /* 0x0000003f00057c82 */ /* 0x000fe20008000000 */
[----:B--2---:R-:W-:Y:S02]  /*0210*/  SHF.L.U32 R78, R16, 0x2, RZ ;  /* 0x00000002104e7819 */ /* 0x004fe400000006ff */
[----:B------:R-:W-:Y:S02]  /*0220*/  SHF.R.S32.HI R2, RZ, 0x5, R4 ;  /* 0x00000005ff027819 */ /* 0x000fe40000011404 */
[----:B------:R-:W-:-:S02]  /*0230*/  LOP3.LUT R4, R4, 0xffffffe0, RZ, 0xc0, !PT ;  /* 0xffffffe004047812 */ /* 0x000fc400078ec0ff */
[----:B------:R-:W-:Y:S02]  /*0240*/  SHF.L.U32 R0, R2, 0x3, RZ ;  /* 0x0000000302007819 */ /* 0x000fe400000006ff */
[----:B------:R-:W-:Y:S02]  /*0250*/  IADD3 R4, -R4, R9, RZ ;  /* 0x0000000904047210 */ /* 0x000fe40007ffe1ff */
[----:B------:R-:W-:Y:S02]  /*0260*/  LEA.HI.SX32 R3, R3, -R0, 0x19 ;  /* 0x8000000003037211 */ /* 0x000fe400078fcaff */
[----:B------:R-:W-:Y:S02]  /*0270*/  SHF.L.U32 R77, R16, 0x3, RZ ;  /* 0x00000003104d7819 */ /* 0x000fe400000006ff */
[----:B------:R-:W-:Y:S02]  /*0280*/  IMNMX R5, R3, 0x8, PT ;  /* 0x0000000803057817 */ /* 0x000fe40003800200 */
[----:B------:R-:W-:-:S02]  /*0290*/  LOP3.LUT R77, R77, 0x1f80, RZ, 0xc0, !PT ;  /* 0x00001f804d4d7812 */ /* 0x000fc400078ec0ff */
[-C--:B------:R-:W-:Y:S02]  /*02a0*/  IABS R11, R5.reuse ;  /* 0x00000005000b7213 */ /* 0x080fe40000000000 */
[----:B------:R-:W-:Y:S02]  /*02b0*/  IABS R10, R5 ;  /* 0x00000005000a7213 */ /* 0x000fe40000000000 */
[----:B------:R-:W1:Y:S02]  /*02c0*/  I2F.RP R6, R11 ;  /* 0x0000000b00067306 */ /* 0x000e640000209400 */
[----:B------:R-:W-:-:S06]  /*02d0*/  IADD3 R13, RZ, -R10, RZ ;  /* 0x8000000aff0d7210 */ /* 0x000fcc0007ffe0ff */
[----:B-1----:R-:W1:Y:S02]  /*02e0*/  MUFU.RCP R6, R6 ;  /* 0x0000000600067308 */ /* 0x002e640000001000 */
[----:B-1----:R-:W-:-:S06]  /*02f0*/  IADD3 R2, R6, 0xffffffe, RZ ;  /* 0x0ffffffe06027810 */ /* 0x002fcc0007ffe0ff */
[----:B------:R-:W1:Y:S08]  /*0300*/  I2F.RP R6, R15 ;  /* 0x0000000f00067306 */ /* 0x000e700000209400 */
[----:B------:R2:W3:Y:S08]  /*0310*/  F2I.FTZ.U32.TRUNC.NTZ R3, R2 ;  /* 0x0000000200037305 */ /* 0x0004f0000021f000 */
[----:B-1----:R-:W1:Y:S01]  /*0320*/  MUFU.RCP R6, R6 ;  /* 0x0000000600067308 */ /* 0x002e620000001000 */
[----:B--2---:R-:W-:-:S02]  /*0330*/  MOV R2, RZ ;  /* 0x000000ff00027202 */ /* 0x004fc40000000f00 */
[----:B---3--:R-:W-:-:S05]  /*0340*/  IADD3 R8, RZ, -R3, RZ ;  /* 0x80000003ff087210 */ /* 0x008fca0007ffe0ff */
[----:B------:R-:W-:Y:S01]  /*0350*/  IMAD R7, R8, R11, RZ ;  /* 0x0000000b08077224 */ /* 0x000fe200078e02ff */
[----:B------:R-:W-:-:S03]  /*0360*/  IABS R8, R9 ;  /* 0x0000000900087213 */ /* 0x000fc60000000000 */
[----:B------:R-:W-:Y:S01]  /*0370*/  IMAD.HI.U32 R7, R3, R7, R2 ;  /* 0x0000000703077227 */ /* 0x000fe200078e0002 */
[----:B------:R-:W-:Y:S02]  /*0380*/  MOV R3, R8 ;  /* 0x0000000800037202 */ /* 0x000fe40000000f00 */
[----:B------:R-:W-:Y:S02]  /*0390*/  IABS R8, R4 ;  /* 0x0000000400087213 */ /* 0x000fe40000000000 */
[----:B------:R-:W-:Y:S01]  /*03a0*/  LOP3.LUT R4, R4, R5, RZ, 0x3c, !PT ;  /* 0x0000000504047212 */ /* 0x000fe200078e3cff */
[----:B------:R-:W-:-:S03]  /*03b0*/  IMAD.HI.U32 R2, R7, R3, RZ ;  /* 0x0000000307027227 */ /* 0x000fc600078e00ff */
[----:B------:R-:W-:Y:S01]  /*03c0*/  ISETP.GE.AND P3, PT, R4, RZ, PT ;  /* 0x000000ff0400720c */ /* 0x000fe20003f66270 */
[----:B------:R-:W-:Y:S01]  /*03d0*/  IMAD R2, R2, R13, R3 ;  /* 0x0000000d02027224 */ /* 0x000fe200078e0203 */
[----:B-1----:R-:W-:Y:S01]  /*03e0*/  IADD3 R3, R6, 0xffffffe, RZ ;  /* 0x0ffffffe06037810 */ /* 0x002fe20007ffe0ff */
[----:B------:R-:W-:Y:S01]  /*03f0*/  IMAD.HI.U32 R6, R7, R8, RZ ;  /* 0x0000000807067227 */ /* 0x000fe200078e00ff */
[----:B------:R-:W-:Y:S02]  /*0400*/  LOP3.LUT R7, RZ, R5, RZ, 0x33, !PT ;  /* 0x00000005ff077212 */ /* 0x000fe400078e33ff */
[C---:B------:R-:W-:Y:S01]  /*0410*/  ISETP.GT.U32.AND P0, PT, R11.reuse, R2, PT ;  /* 0x000000020b00720c */ /* 0x040fe20003f04070 */
[----:B------:R-:W-:Y:S01]  /*0420*/  IMAD R8, R6, R13, R8 ;  /* 0x0000000d06087224 */ /* 0x000fe200078e0208 */
[----:B------:R-:W1:Y:S04]  /*0430*/  F2I.FTZ.U32.TRUNC.NTZ R3, R3 ;  /* 0x0000000300037305 */ /* 0x000e68000021f000 */
[----:B------:R-:W-:-:S07]  /*0440*/  ISETP.GT.U32.AND P2, PT, R11, R8, PT ;  /* 0x000000080b00720c */ /* 0x000fce0003f44070 */
[----:B------:R-:W-:-:S04]  /*0450*/  @!P0 IADD3 R2, R2, -R11, RZ ;  /* 0x8000000b02028210 */ /* 0x000fc80007ffe0ff */
[----:B------:R-:W-:Y:S02]  /*0460*/  ISETP.GT.U32.AND P0, PT, R11, R2, PT ;  /* 0x000000020b00720c */ /* 0x000fe40003f04070 */
[----:B-1----:R-:W-:Y:S02]  /*0470*/  IADD3 R10, RZ, -R3, RZ ;  /* 0x80000003ff0a7210 */ /* 0x002fe40007ffe0ff */
[----:B------:R-:W-:Y:S02]  /*0480*/  @!P2 IADD3 R8, R8, -R11, RZ ;  /* 0x8000000b0808a210 */ /* 0x000fe40007ffe0ff */
[----:B------:R-:W-:-:S07]  /*0490*/  @!P2 IADD3 R6, R6, 0x1, RZ ;  /* 0x000000010606a810 */ /* 0x000fce0007ffe0ff */
[-C--:B------:R-:W-:Y:S02]  /*04a0*/  @!P0 IADD3 R2, R2, -R11.reuse, RZ ;  /* 0x8000000b02028210 */ /* 0x080fe40007ffe0ff */
[----:B------:R-:W-:Y:S02]  /*04b0*/  ISETP.NE.AND P0, PT, R5, RZ, PT ;  /* 0x000000ff0500720c */ /* 0x000fe40003f05270 */
[----:B------:R-:W-:Y:S02]  /*04c0*/  @!P1 IADD3 R2, -R2, RZ, RZ ;  /* 0x000000ff02029210 */ /* 0x000fe40007ffe1ff */
[----:B------:R-:W-:Y:S02]  /*04d0*/  ISETP.GE.U32.AND P1, PT, R8, R11, PT ;  /* 0x0000000b0800720c */ /* 0x000fe40003f26070 */
[----:B------:R-:W-:Y:S02]  /*04e0*/  SEL R9, R7, R2, !P0 ;  /* 0x0000000207097207 */ /* 0x000fe40004000000 */
[----:B------:R-:W-:-:S02]  /*04f0*/  SHF.R.U32.HI R2, RZ, 0x3, R16 ;  /* 0x00000003ff027819 */ /* 0x000fc40000011610 */
[----:B------:R-:W-:Y:S01]  /*0500*/  IADD3 R0, R0, R9, RZ ;  /* 0x0000000900007210 */ /* 0x000fe20007ffe0ff */
[----:B------:R-:W-:Y:S01]  /*0510*/  IMAD R9, R10, R15, RZ ;  /* 0x0000000f0a097224 */ /* 0x000fe200078e02ff */
[----:B------:R-:W-:Y:S02]  /*0520*/  SGXT.U32 R5, R2, 0x5 ;  /* 0x000000050205781a */ /* 0x000fe40000000000 */
[----:B------:R-:W-:Y:S02]  /*0530*/  SHF.L.U32 R0, R0, 0x7, RZ ;  /* 0x0000000700007819 */ /* 0x000fe400000006ff */
[----:B------:R-:W-:Y:S02]  /*0540*/  MOV R2, RZ ;  /* 0x000000ff00027202 */ /* 0x000fe40000000f00 */
[C---:B------:R-:W-:Y:S02]  /*0550*/  LOP3.LUT R18, R0.reuse, R5, RZ, 0xfc, !PT ;  /* 0x0000000500127212 */ /* 0x040fe400078efcff */
[----:B------:R-:W-:Y:S01]  /*0560*/  LOP3.LUT R19, R0, 0x20, R5, 0xfe, !PT ;  /* 0x0000002000137812 */ /* 0x000fe200078efe05 */
[----:B------:R-:W-:Y:S01]  /*0570*/  IMAD.HI.U32 R2, R3, R9, R2 ;  /* 0x0000000903027227 */ /* 0x000fe200078e0002 */
[----:B------:R-:W-:-:S02]  /*0580*/  IABS R9, R18 ;  /* 0x0000001200097213 */ /* 0x000fc40000000000 */
[----:B------:R-:W-:Y:S02]  /*0590*/  IABS R11, R19 ;  /* 0x00000013000b7213 */ /* 0x000fe40000000000 */
[--C-:B------:R-:W-:Y:S01]  /*05a0*/  LOP3.LUT R20, R0, 0x40, R5.reuse, 0xfe, !PT ;  /* 0x0000004000147812 */ /* 0x100fe200078efe05 */
[----:B------:R-:W-:Y:S01]  /*05b0*/  IMAD.HI.U32 R3, R2, R9, RZ ;  /* 0x0000000902037227 */ /* 0x000fe200078e00ff */
[----:B------:R-:W-:Y:S02]  /*05c0*/  LOP3.LUT R21, R0, 0x60, R5, 0xfe, !PT ;  /* 0x0000006000157812 */ /* 0x000fe400078efe05 */
[----:B------:R-:W-:Y:S01]  /*05d0*/  IABS R13, R20 ;  /* 0x00000014000d7213 */ /* 0x000fe20000000000 */
[C---:B------:R-:W-:Y:S01]  /*05e0*/  IMAD.HI.U32 R4, R2.reuse, R11, RZ ;  /* 0x0000000b02047227 */ /* 0x040fe200078e00ff */
[----:B------:R-:W-:Y:S02]  /*05f0*/  IABS R17, R21 ;  /* 0x0000001500117213 */ /* 0x000fe40000000000 */
[----:B------:R-:W-:Y:S01]  /*0600*/  IADD3 R10, -R3, RZ, RZ ;  /* 0x000000ff030a7210 */ /* 0x000fe20007ffe1ff */
[----:B------:R-:W-:Y:S01]  /*0610*/  IMAD.HI.U32 R8, R2, R13, RZ ;  /* 0x0000000d02087227 */ /* 0x000fe200078e00ff */
[----:B------:R-:W-:-:S02]  /*0620*/  IADD3 R12, -R4, RZ, RZ ;  /* 0x000000ff040c7210 */ /* 0x000fc40007ffe1ff */
[----:B------:R-:W-:Y:S01]  /*0630*/  @P1 IADD3 R6, R6, 0x1, RZ ;  /* 0x0000000106061810 */ /* 0x000fe20007ffe0ff */
[----:B------:R-:W-:Y:S01]  /*0640*/  IMAD.HI.U32 R2, R2, R17, RZ ;  /* 0x0000001102027227 */ /* 0x000fe200078e00ff */
[----:B------:R-:W-:Y:S02]  /*0650*/  IADD3 R14, -R8, RZ, RZ ;  /* 0x000000ff080e7210 */ /* 0x000fe40007ffe1ff */
[----:B------:R-:W-:Y:S01]  /*0660*/  @!P3 IADD3 R6, -R6, RZ, RZ ;  /* 0x000000ff0606b210 */ /* 0x000fe20007ffe1ff */
[C---:B------:R-:W-:Y:S01]  /*0670*/  IMAD R4, R15.reuse, R10, R9 ;  /* 0x0000000a0f047224 */ /* 0x040fe200078e0209 */
[----:B------:R-:W-:Y:S01]  /*0680*/  IADD3 R2, -R2, RZ, RZ ;  /* 0x000000ff02027210 */ /* 0x000fe20007ffe1ff */
[C---:B------:R-:W-:Y:S01]  /*0690*/  IMAD R8, R15.reuse, R12, R11 ;  /* 0x0000000c0f087224 */ /* 0x040fe200078e020b */
[----:B------:R-:W-:Y:S01]  /*06a0*/  SHF.R.U32.HI R3, RZ, 0x4, R16 ;  /* 0x00000004ff037819 */ /* 0x000fe20000011610 */
[C---:B------:R-:W-:Y:S01]  /*06b0*/  IMAD R9, R15.reuse, R14, R13 ;  /* 0x0000000e0f097224 */ /* 0x040fe200078e020d */
[C---:B------:R-:W-:Y:S01]  /*06c0*/  ISETP.GT.U32.AND P1, PT, R15.reuse, R4, PT ;  /* 0x000000040f00720c */ /* 0x040fe20003f24070 */
[C---:B------:R-:W-:Y:S01]  /*06d0*/  IMAD R10, R15.reuse, R2, R17 ;  /* 0x000000020f0a7224 */ /* 0x040fe200078e0211 */
[----:B------:R-:W-:-:S02]  /*06e0*/  ISETP.GT.U32.AND P2, PT, R15, R8, PT ;  /* 0x000000080f00720c */ /* 0x000fc40003f44070 */
[C---:B------:R-:W-:Y:S02]  /*06f0*/  ISETP.GT.U32.AND P3, PT, R15.reuse, R9, PT ;  /* 0x000000090f00720c */ /* 0x040fe40003f64070 */
[----:B------:R-:W-:Y:S02]  /*0700*/  ISETP.GT.U32.AND P4, PT, R15, R10, PT ;  /* 0x0000000a0f00720c */ /* 0x000fe40003f84070 */
[----:B------:R-:W-:Y:S02]  /*0710*/  SGXT.U32 R3, R3, 0x4 ;  /* 0x000000040303781a */ /* 0x000fe40000000000 */
[----:B------:R-:W-:Y:S02]  /*0720*/  SEL R6, R7, R6, !P0 ;  /* 0x0000000607067207 */ /* 0x000fe40004000000 */
[----:B------:R-:W-:Y:S02]  /*0730*/  LOP3.LUT R2, R0, R3, RZ, 0xfc, !PT ;  /* 0x0000000300027212 */ /* 0x000fe400078efcff */
[----:B------:R-:W-:-:S02]  /*0740*/  @!P1 IADD3 R4, R4, -R15, RZ ;  /* 0x8000000f04049210 */ /* 0x000fc40007ffe0ff */
[-C--:B------:R-:W-:Y:S02]  /*0750*/  @!P2 IADD3 R8, R8, -R15.reuse, RZ ;  /* 0x8000000f0808a210 */ /* 0x080fe40007ffe0ff */
[----:B------:R-:W-:Y:S02]  /*0760*/  ISETP.GT.U32.AND P6, PT, R15, R4, PT ;  /* 0x000000040f00720c */ /* 0x000fe40003fc4070 */
[-C--:B------:R-:W-:Y:S02]  /*0770*/  @!P3 IADD3 R9, R9, -R15.reuse, RZ ;  /* 0x8000000f0909b210 */ /* 0x080fe40007ffe0ff */
[----:B------:R-:W-:Y:S02]  /*0780*/  @!P4 IADD3 R10, R10, -R15, RZ ;  /* 0x8000000f0a0ac210 */ /* 0x000fe40007ffe0ff */
[----:B------:R-:W-:Y:S02]  /*0790*/  SHF.R.S32.HI R0, RZ, 0x19, R6 ;  /* 0x00000019ff007819 */ /* 0x000fe40000011406 */
[----:B------:R-:W-:-:S02]  /*07a0*/  SHF.L.U32 R3, R6, 0x6, RZ ;  /* 0x0000000606037819 */ /* 0x000fc400000006ff */
[C---:B------:R-:W-:Y:S02]  /*07b0*/  ISETP.GT.U32.AND P1, PT, R15.reuse, R8, PT ;  /* 0x000000080f00720c */ /* 0x040fe40003f24070 */
[C---:B------:R-:W-:Y:S02]  /*07c0*/  ISETP.GT.U32.AND P2, PT, R15.reuse, R9, PT ;  /* 0x000000090f00720c */ /* 0x040fe40003f44070 */
[----:B------:R-:W-:Y:S02]  /*07d0*/  ISETP.GT.U32.AND P3, PT, R15, R10, PT ;  /* 0x0000000a0f00720c */ /* 0x000fe40003f64070 */
[----:B------:R-:W-:Y:S02]  /*07e0*/  ISETP.GE.AND P0, PT, R18, RZ, PT ;  /* 0x000000ff1200720c */ /* 0x000fe40003f06270 */
[----:B------:R-:W-:Y:S02]  /*07f0*/  SGXT R0, R0, 0x1 ;  /* 0x000000010000781a */ /* 0x000fe40000000200 */
[----:B------:R-:W-:-:S02]  /*0800*/  LOP3.LUT R7, R3, R5, RZ, 0xfc, !PT ;  /* 0x0000000503077212 */ /* 0x000fc400078efcff */
[----:B------:R-:W-:Y:S02]  /*0810*/  ISETP.GE.AND P4, PT, R19, RZ, PT ;  /* 0x000000ff1300720c */ /* 0x000fe40003f86270 */
[----:B------:R-:W-:Y:S02]  /*0820*/  ISETP.GE.AND P5, PT, R20, RZ, PT ;  /* 0x000000ff1400720c */ /* 0x000fe40003fa6270 */
[----:B------:R-:W-:Y:S02]  /*0830*/  @!P6 IADD3 R4, R4, -R15, RZ ;  /* 0x8000000f0404e210 */ /* 0x000fe40007ffe0ff */
[----:B------:R-:W-:Y:S02]  /*0840*/  ISETP.GE.AND P6, PT, R21, RZ, PT ;  /* 0x000000ff1500720c */ /* 0x000fe40003fc6270 */
[----:B------:R-:W-:Y:S02]  /*0850*/  LEA.HI R6, R0, R7, RZ, 0x8 ;  /* 0x0000000700067211 */ /* 0x000fe400078f40ff */
[----:B------:R-:W-:-:S02]  /*0860*/  LOP3.LUT R11, R3, 0x20, R5, 0xfe, !PT ;  /* 0x00000020030b7812 */ /* 0x000fc400078efe05 */
[----:B------:R-:W-:Y:S02]  /*0870*/  LOP3.LUT R6, R6, 0xffffff00, RZ, 0xc0, !PT ;  /* 0xffffff0006067812 */ /* 0x000fe400078ec0ff */
[----:B------:R-:W-:Y:S02]  /*0880*/  LEA.HI R0, R0, R11, RZ, 0x8 ;  /* 0x0000000b00007211 */ /* 0x000fe400078f40ff */
[-C--:B------:R-:W-:Y:S02]  /*0890*/  @!P1 IADD3 R8, R8, -R15.reuse, RZ ;  /* 0x8000000f08089210 */ /* 0x080fe40007ffe0ff */
[-C--:B------:R-:W-:Y:S02]  /*08a0*/  @!P2 IADD3 R9, R9, -R15.reuse, RZ ;  /* 0x8000000f0909a210 */ /* 0x080fe40007ffe0ff */
[----:B------:R-:W-:Y:S02]  /*08b0*/  IADD3 R6, R7, -R6, RZ ;  /* 0x8000000607067210 */ /* 0x000fe40007ffe0ff */
[----:B------:R-:W-:-:S02]  /*08c0*/  @!P3 IADD3 R10, R10, -R15, RZ ;  /* 0x8000000f0a0ab210 */ /* 0x000fc40007ffe0ff */
[----:B------:R-:W-:Y:S02]  /*08d0*/  ISETP.NE.AND P1, PT, RZ, c[0x0][0x178], PT ;  /* 0x00005e00ff007a0c */ /* 0x000fe40003f25270 */
[----:B------:R-:W-:Y:S02]  /*08e0*/  LOP3.LUT R7, RZ, c[0x0][0x178], RZ, 0x33, !PT ;  /* 0x00005e00ff077a12 */ /* 0x000fe400078e33ff */
[----:B------:R-:W-:Y:S02]  /*08f0*/  @!P0 IADD3 R4, -R4, RZ, RZ ;  /* 0x000000ff04048210 */ /* 0x000fe40007ffe1ff */
[----:B------:R-:W-:Y:S02]  /*0900*/  LOP3.LUT R0, R0, 0xffffff00, RZ, 0xc0, !PT ;  /* 0xffffff0000007812 */ /* 0x000fe400078ec0ff */
[----:B------:R-:W-:Y:S02]  /*0910*/  @!P4 IADD3 R8, -R8, RZ, RZ ;  /* 0x000000ff0808c210 */ /* 0x000fe40007ffe1ff */
[----:B------:R-:W-:-:S02]  /*0920*/  @!P5 IADD3 R9, -R9, RZ, RZ ;  /* 0x000000ff0909d210 */ /* 0x000fc40007ffe1ff */
[----:B------:R-:W-:Y:S02]  /*0930*/  @!P6 IADD3 R10, -R10, RZ, RZ ;  /* 0x000000ff0a0ae210 */ /* 0x000fe40007ffe1ff */
[----:B------:R-:W-:Y:S02]  /*0940*/  LOP3.LUT R17, R78, 0x1c, RZ, 0xc0, !PT ;  /* 0x0000001c4e117812 */ /* 0x000fe400078ec0ff */
[----:B------:R-:W-:Y:S02]  /*0950*/  SEL R14, R7, R4, !P1 ;  /* 0x00000004070e7207 */ /* 0x000fe40004800000 */
[----:B------:R-:W-:Y:S01]  /*0960*/  IADD3 R12, R11, -R0, RZ ;  /* 0x800000000b0c7210 */ /* 0x000fe20007ffe0ff */
[--C-:B------:R-:W-:Y:S01]  /*0970*/  IMAD R6, R6, 0x238, R17.reuse ;  /* 0x0000023806067824 */ /* 0x100fe200078e0211 */
[C---:B------:R-:W-:Y:S01]  /*0980*/  SEL R18, R7.reuse, R8, !P1 ;  /* 0x0000000807127207 */ /* 0x040fe20004800000 */
[--C-:B------:R-:W-:Y:S01]  /*0990*/  IMAD R14, R14, 0x238, R17.reuse ;  /* 0x000002380e0e7824 */ /* 0x100fe200078e0211 */
[----:B------:R-:W-:Y:S01]  /*09a0*/  SEL R20, R7, R9, !P1 ;  /* 0x0000000907147207 */ /* 0x000fe20004800000 */
[--C-:B------:R-:W-:Y:S01]  /*09b0*/  IMAD R12, R12, 0x238, R17.reuse ;  /* 0x000002380c0c7824 */ /* 0x100fe200078e0211 */
[----:B------:R-:W-:Y:S01]  /*09c0*/  LOP3.LUT R0, R5, 0x20, RZ, 0xfc, !PT ;  /* 0x0000002005007812 */ /* 0x000fe200078efcff */
[--C-:B------:R-:W-:Y:S01]  /*09d0*/  IMAD R18, R18, 0x238, R17.reuse ;  /* 0x0000023812127824 */ /* 0x100fe200078e0211 */
[----:B------:R-:W-:Y:S01]  /*09e0*/  SEL R10, R7, R10, !P1 ;  /* 0x0000000a070a7207 */ /* 0x000fe20004800000 */
[----:B------:R-:W-:Y:S01]  /*09f0*/  IMAD R20, R20, 0x238, R17 ;  /* 0x0000023814147824 */ /* 0x000fe200078e0211 */
[C---:B------:R-:W-:Y:S01]  /*0a00*/  LEA R85, R5.reuse, R17, 0x5 ;  /* 0x0000001105557211 */ /* 0x040fe200078e28ff */
[----:B------:R-:W-:Y:S01]  /*0a10*/  IMAD.WIDE R14, R14, R23, c[0x0][0x160] ;  /* 0x000058000e0e7625 */ /* 0x000fe200078e0217 */
[----:B------:R-:W-:-:S02]  /*0a20*/  LOP3.LUT R4, R5, 0x40, RZ, 0xfc, !PT ;  /* 0x0000004005047812 */ /* 0x000fc400078efcff */
[----:B------:R-:W-:Y:S01]  /*0a30*/  LOP3.LUT R5, R5, 0x60, RZ, 0xfc, !PT ;  /* 0x0000006005057812 */ /* 0x000fe200078efcff */
[----:B------:R-:W-:Y:S01]  /*0a40*/  IMAD R10, R10, 0x238, R17 ;  /* 0x000002380a0a7824 */ /* 0x000fe200078e0211 */
[----:B------:R-:W-:Y:S01]  /*0a50*/  LEA R0, R0, R17, 0x5 ;  /* 0x0000001100007211 */ /* 0x000fe200078e28ff */
[----:B------:R-:W-:Y:S01]  /*0a60*/  IMAD.WIDE R18, R18, R23, c[0x0][0x160] ;  /* 0x0000580012127625 */ /* 0x000fe200078e0217 */
[-C--:B------:R-:W-:Y:S02]  /*0a70*/  LEA R4, R4, R17.reuse, 0x5 ;  /* 0x0000001104047211 */ /* 0x080fe400078e28ff */
[----:B------:R-:W-:Y:S01]  /*0a80*/  LEA R5, R5, R17, 0x5 ;  /* 0x0000001105057211 */ /* 0x000fe200078e28ff */
[-C--:B------:R-:W-:Y:S01]  /*0a90*/  IMAD.WIDE R24, R6, R23.reuse, c[0x0][0x168] ;  /* 0x00005a0006187625 */ /* 0x080fe200078e0217 */
[----:B------:R-:W-:Y:S02]  /*0aa0*/  SHF.L.U32 R85, R85, 0x2, RZ ;  /* 0x0000000255557819 */ /* 0x000fe400000006ff */
[----:B------:R-:W-:Y:S01]  /*0ab0*/  SHF.L.U32 R83, R0, 0x2, RZ ;  /* 0x0000000200537819 */ /* 0x000fe200000006ff */
[-C--:B------:R-:W-:Y:S01]  /*0ac0*/  IMAD.WIDE R26, R12, R23.reuse, c[0x0][0x168] ;  /* 0x00005a000c1a7625 */ /* 0x080fe200078e0217 */
[----:B------:R-:W-:Y:S01]  /*0ad0*/  SHF.L.U32 R81, R4, 0x2, RZ ;  /* 0x0000000204517819 */ /* 0x000fe200000006ff */
[----:B------:R1:W-:Y:S01]  /*0ae0*/  LDGSTS.E.BYPASS.128 [R85], [R14.64] ;  /* 0x000000000e557fae */ /* 0x0003e2000b901c4a */
[----:B------:R-:W-:Y:S01]  /*0af0*/  SHF.L.U32 R79, R5, 0x2, RZ ;  /* 0x00000002054f7819 */ /* 0x000fe200000006ff */
[-C--:B------:R-:W-:Y:S01]  /*0b00*/  IMAD.WIDE R20, R20, R23.reuse, c[0x0][0x160] ;  /* 0x0000580014147625 */ /* 0x080fe200078e0217 */
[----:B------:R-:W-:Y:S01]  /*0b10*/  IADD3 R4, P1, R14, 0x180, RZ ;  /* 0x000001800e047810 */ /* 0x000fe20007f3e0ff */
[----:B------:R2:W-:Y:S01]  /*0b20*/  LDGSTS.E.BYPASS.128 [R83], [R18.64] ;  /* 0x0000000012537fae */ /* 0x0005e2000b901c4a */
[----:B------:R-:W-:Y:S01]  /*0b30*/  IADD3 R5, P0, R18, 0x180, RZ ;  /* 0x0000018012057810 */ /* 0x000fe20007f1e0ff */
[----:B------:R-:W-:Y:S01]  /*0b40*/  IMAD.WIDE R22, R10, R23, c[0x0][0x160] ;  /* 0x000058000a167625 */ /* 0x000fe200078e0217 */
[----:B------:R-:W-:Y:S01]  /*0b50*/  IADD3.X R6, RZ, R15, RZ, P1, !PT ;  /* 0x0000000fff067210 */ /* 0x000fe20000ffe4ff */
[----:B------:R3:W-:Y:S01]  /*0b60*/  LDGSTS.E.BYPASS.128 [R81], [R20.64] ;  /* 0x0000000014517fae */ /* 0x0007e2000b901c4a */
[----:B------:R-:W-:-:S02]  /*0b70*/  IADD3.X R8, RZ, R19, RZ, P0, !PT ;  /* 0x00000013ff087210 */ /* 0x000fc400007fe4ff */
[----:B------:R-:W-:Y:S01]  /*0b80*/  IADD3 R7, P1, R20, 0x180, RZ ;  /* 0x0000018014077810 */ /* 0x000fe20007f3e0ff */
[----:B------:R4:W-:Y:S01]  /*0b90*/  LDGSTS.E.BYPASS.128 [R79], [R22.64] ;  /* 0x00000000164f7fae */ /* 0x0009e2000b901c4a */
[----:B------:R-:W-:Y:S02]  /*0ba0*/  IADD3 R9, P0, R22, 0x180, RZ ;  /* 0x0000018016097810 */ /* 0x000fe40007f1e0ff */
[----:B------:R-:W-:Y:S01]  /*0bb0*/  IADD3.X R10, RZ, R21, RZ, P1, !PT ;  /* 0x00000015ff0a7210 */ /* 0x000fe20000ffe4ff */
[----:B------:R-:W0:Y:S01]  /*0bc0*/  LDGDEPBAR ;  /* 0x00000000000079af */ /* 0x000e220000000000 */
[----:B------:R-:W-:Y:S02]  /*0bd0*/  IADD3.X R12, RZ, R23, RZ, P0, !PT ;  /* 0x00000017ff0c7210 */ /* 0x000fe400007fe4ff */
[----:B------:R-:W-:Y:S01]  /*0be0*/  IADD3 R11, P1, R24, 0x180, RZ ;  /* 0x00000180180b7810 */ /* 0x000fe20007f3e0ff */
[----:B------:R1:W-:Y:S01]  /*0bf0*/  LDGSTS.E.BYPASS.128 [R85+0xc000], [R24.64] ;  /* 0x0c00000018557fae */ /* 0x0003e2000b901c4a */
[----:B------:R-:W-:-:S02]  /*0c00*/  IADD3 R13, P0, R26, 0x180, RZ ;  /* 0x000001801a0d7810 */ /* 0x000fc40007f1e0ff */
[----:B------:R-:W-:Y:S01]  /*0c10*/  IADD3 R76, -R17, 0x1d8, RZ ;  /* 0x000001d8114c7810 */ /* 0x000fe20007ffe1ff */
[----:B------:R1:W-:Y:S01]  /*0c20*/  LDGSTS.E.BYPASS.128 [R83+0xc000], [R26.64] ;  /* 0x0c0000001a537fae */ /* 0x0003e2000b901c4a */
[----:B------:R-:W-:Y:S02]  /*0c30*/  MOV R0, 0x2 ;  /* 0x0000000200007802 */ /* 0x000fe40000000f00 */
[----:B------:R-:W-:Y:S01]  /*0c40*/  LOP3.LUT R78, R78, 0x3c, RZ, 0xc0, !PT ;  /* 0x0000003c4e4e7812 */ /* 0x000fe200078ec0ff */
[----:B------:R-:W0:Y:S01]  /*0c50*/  LDGDEPBAR ;  /* 0x00000000000079af */ /* 0x000e220000000000 */
[----:B------:R-:W-:-:S03]  /*0c60*/  IMNMX.U32 R76, R76, 0x1d8, PT ;  /* 0x000001d84c4c7817 */ /* 0x000fc60003800000 */
[----:B------:R-:W-:Y:S06]  /*0c70*/  BAR.SYNC 0x0 ;  /* 0x0000000000007b1d */ /* 0x000fec0000000000 */
[----:B------:R-:W-:Y:S01]  /*0c80*/  @!PT LDS RZ, [RZ] ;  /* 0x00000000fffff984 */ /* 0x000fe20000000800 */
[----:B------:R-:W-:Y:S01]  /*0c90*/  @!PT LDS RZ, [RZ] ;  /* 0x00000000fffff984 */ /* 0x000fe20000000800 */
[----:B------:R-:W-:Y:S01]  /*0ca0*/  @!PT LDS RZ, [RZ] ;  /* 0x00000000fffff984 */ /* 0x000fe20000000800 */
[----:B------:R1:W-:Y:S04]  /*0cb0*/  LDGSTS.E.BYPASS.128 [R85+0x4000], [R14.64+0x80] ;  /* 0x040000800e557fae */ /* 0x0003e8000b901c4a */
[----:B------:R2:W-:Y:S04]  /*0cc0*/  LDGSTS.E.BYPASS.128 [R83+0x4000], [R18.64+0x80] ;  /* 0x0400008012537fae */ /* 0x0005e8000b901c4a */
[----:B------:R3:W-:Y:S04]  /*0cd0*/  LDGSTS.E.BYPASS.128 [R81+0x4000], [R20.64+0x80] ;  /* 0x0400008014517fae */ /* 0x0007e8000b901c4a */
[----:B------:R4:W-:Y:S04]  /*0ce0*/  LDGSTS.E.BYPASS.128 [R79+0x4000], [R22.64+0x80] ;  /* 0x04000080164f7fae */ /* 0x0009e8000b901c4a */
[----:B------:R-:W0:Y:S04]  /*0cf0*/  LDGDEPBAR ;  /* 0x00000000000079af */ /* 0x000e280000000000 */
[----:B------:R1:W-:Y:S04]  /*0d00*/  LDGSTS.E.BYPASS.128 [R85+0xe000], [R24.64+0x80] ;  /* 0x0e00008018557fae */ /* 0x0003e8000b901c4a */
[----:B------:R1:W-:Y:S04]  /*0d10*/  LDGSTS.E.BYPASS.128 [R83+0xe000], [R26.64+0x80] ;  /* 0x0e0000801a537fae */ /* 0x0003e8000b901c4a */
[----:B------:R-:W0:Y:S04]  /*0d20*/  LDGDEPBAR ;  /* 0x00000000000079af */ /* 0x000e280000000000 */
[----:B------:R-:W-:Y:S06]  /*0d30*/  BAR.SYNC 0x0 ;  /* 0x0000000000007b1d */ /* 0x000fec0000000000 */
[----:B------:R-:W-:Y:S01]  /*0d40*/  @!PT LDS RZ, [RZ] ;  /* 0x00000000fffff984 */ /* 0x000fe20000000800 */
[----:B------:R-:W-:Y:S01]  /*0d50*/  @!PT LDS RZ, [RZ] ;  /* 0x00000000fffff984 */ /* 0x000fe20000000800 */
[----:B------:R-:W-:Y:S01]  /*0d60*/  @!PT LDS RZ, [RZ] ;  /* 0x00000000fffff984 */ /* 0x000fe20000000800 */
[----:B------:R1:W-:Y:S04]  /*0d70*/  LDGSTS.E.BYPASS.128 [R85+0x8000], [R14.64+0x100] ;  /* 0x080001000e557fae */ /* 0x0003e8000b901c4a */
[----:B------:R2:W-:Y:S04]  /*0d80*/  LDGSTS.E.BYPASS.128 [R83+0x8000], [R18.64+0x100] ;  /* 0x0800010012537fae */ /* 0x0005e8000b901c4a */
[----:B------:R3:W-:Y:S04]  /*0d90*/  LDGSTS.E.BYPASS.128 [R81+0x8000], [R20.64+0x100] ;  /* 0x0800010014517fae */ /* 0x0007e8000b901c4a */
[----:B------:R4:W-:Y:S01]  /*0da0*/  LDGSTS.E.BYPASS.128 [R79+0x8000], [R22.64+0x100] ;  /* 0x08000100164f7fae */ /* 0x0009e2000b901c4a */
[----:B-1----:R-:W-:-:S02]  /*0db0*/  IADD3.X R14, RZ, R25, RZ, P1, !PT ;  /* 0x00000019ff0e7210 */ /* 0x002fc40000ffe4ff */
[----:B------:R-:W-:Y:S01]  /*0dc0*/  IADD3.X R15, RZ, R27, RZ, P0, !PT ;  /* 0x0000001bff0f7210 */ /* 0x000fe200007fe4ff */
[----:B------:R-:W0:Y:S04]  /*0dd0*/  LDGDEPBAR ;  /* 0x00000000000079af */ /* 0x000e280000000000 */
[----:B------:R1:W-:Y:S01]  /*0de0*/  LDGSTS.E.BYPASS.128 [R85+0x10000], [R24.64+0x100] ;  /* 0x1000010018557fae */ /* 0x0003e2000b901c4a */
[----:B---3--:R-:W-:-:S03]  /*0df0*/  CS2R R20, SRZ ;  /* 0x0000000000147805 */ /* 0x008fc6000001ff00 */
[----:B------:R3:W-:Y:S01]  /*0e00*/  LDGSTS.E.BYPASS.128 [R83+0x10000], [R26.64+0x100] ;  /* 0x100001001a537fae */ /* 0x0007e2000b901c4a */
[----:B----4-:R-:W-:-:S03]  /*0e10*/  CS2R R22, SRZ ;  /* 0x0000000000167805 */ /* 0x010fc6000001ff00 */
[----:B------:R-:W0:Y:S01]  /*0e20*/  LDGDEPBAR ;  /* 0x00000000000079af */ /* 0x000e220000000000 */
[----:B-1----:R-:W-:Y:S01]  /*0e30*/  CS2R R24, SRZ ;  /* 0x0000000000187805 */ /* 0x002fe2000001ff00 */
[----:B---3--:R-:W-:Y:S01]  /*0e40*/  CS2R R26, SRZ ;  /* 0x00000000001a7805 */ /* 0x008fe2000001ff00 */
[----:B------:R-:W-:-:S04]  /*0e50*/  DEPBAR.LE SB0, 0x4 ;  /* 0x000081000000791a */ /* 0x000fc80000000000 */
[----:B--2---:R-:W-:Y:S06]  /*0e60*/  BAR.SYNC 0x0 ;  /* 0x0000000000007b1d */ /* 0x004fec0000000000 */
.L_x_1:
[----:B------:R-:W-:Y:S01]  /*0e70*/  LEA R82, R78, UR8, 0x7 ;  /* 0x000000084e527c11 */ /* 0x000fe2000f8e38ff */
[----:B------:R-:W-:Y:S01]  /*0e80*/  LDS.128 R16, [R77.X4+UR5] ;  /* 0x000000054d107984 */ /* 0x000fe20008004c00 */
[----:B------:R-:W-:Y:S01]  /*0e90*/  IADD3 R0, R0, 0x1, RZ ;  /* 0x0000000100007810 */ /* 0x000fe20007ffe0ff */
[----:B------:R-:W-:Y:S01]  /*0ea0*/  UIADD3 UR4, UR4, 0x1, URZ ;  /* 0x0000000104047890 */ /* 0x000fe2000fffe03f */
[----:B------:R-:W-:Y:S01]  /*0eb0*/  IADD3 R80, R80, 0x20, RZ ;  /* 0x0000002050507810 */ /* 0x000fe20007ffe0ff */
[----:B------:R-:W1:Y:S01]  /*0ec0*/  LDS.128 R48, [R82+0x80] ;  /* 0x0000800052307984 */ /* 0x000e620000000c00 */
[C---:B------:R-:W-:Y:S01]  /*0ed0*/  ISETP.GE.AND P0, PT, R0.reuse, 0x3, PT ;  /* 0x000000030000780c */ /* 0x040fe20003f06270 */
[----:B------:R-:W-:Y:S02]  /*0ee0*/  UISETP.GE.AND UP0, UPT, UR4, 0x3, UPT ;  /* 0x000000030400788c */ /* 0x000fe4000bf06270 */
[----:B------:R-:W2:Y:S01]  /*0ef0*/  LDS.128 R52, [R82+0x100] ;  /* 0x0001000052347984 */ /* 0x000ea20000000c00 */
[----:B------:R-:W-:Y:S01]  /*0f00*/  SEL R0, R0, RZ, !P0 ;  /* 0x000000ff00007207 */ /* 0x000fe20004000000 */
[----:B------:R-:W-:-:S02]  /*0f10*/  USEL UR4, UR4, URZ, !UP0 ;  /* 0x0000003f04047287 */ /* 0x000fc4000c000000 */
[----:B------:R-:W3:Y:S02]  /*0f20*/  LDS.128 R40, [R82] ;  /* 0x0000000052287984 */ /* 0x000ee40000000c00 */
[----:B------:R-:W-:Y:S02]  /*0f30*/  ULEA UR8, UR4, 0xc000, 0xd ;  /* 0x0000c00004087891 */ /* 0x000fe4000f8e683f */
[----:B------:R-:W4:Y:S04]  /*0f40*/  LDS.128 R64, [R82+0x180] ;  /* 0x0001800052407984 */ /* 0x000f280000000c00 */
[----:B------:R-:W4:Y:S04]  /*0f50*/  LDS.128 R68, [R77.X4+UR5+0x80] ;  /* 0x000080054d447984 */ /* 0x000f280008004c00 */
[----:B------:R-:W4:Y:S01]  /*0f60*/  LDS.128 R56, [R77.X4+UR5+0x100] ;  /* 0x000100054d387984 */ /* 0x000f220008004c00 */
[C---:B-1----:R-:W-:Y:S01]  /*0f70*/  FFMA R84, R16.reuse, R48, R73 ;  /* 0x0000003010547223 */ /* 0x042fe20000000049 */
[----:B--2---:R-:W-:-:S03]  /*0f80*/  FFMA R74, R16, R52, R74 ;  /* 0x00000034104a7223 */ /* 0x004fc6000000004a */
[C---:B------:R-:W-:Y:S01]  /*0f90*/  FFMA R89, R17.reuse, R49, R84 ;  /* 0x0000003111597223 */ /* 0x040fe20000000054 */
[----:B---3--:R-:W-:Y:S01]  /*0fa0*/  FFMA R72, R16, R40, R72 ;  /* 0x0000002810487223 */ /* 0x008fe20000000048 */
[C---:B------:R-:W-:Y:S02]  /*0fb0*/  FFMA R87, R17.reuse, R53, R74 ;  /* 0x0000003511577223 */ /* 0x040fe4000000004a */
[----:B------:R-:W-:Y:S01]  /*0fc0*/  FFMA R84, R18, R50, R89 ;  /* 0x0000003212547223 */ /* 0x000fe20000000059 */
[----:B----4-:R-:W-:Y:S01]  /*0fd0*/  FFMA R16, R16, R64, R75 ;  /* 0x0000004010107223 */ /* 0x010fe2000000004b */
[C---:B------:R-:W-:Y:S01]  /*0fe0*/  FFMA R91, R17.reuse, R41, R72 ;  /* 0x00000029115b7223 */ /* 0x040fe20000000048 */
[C---:B------:R-:W-:Y:S01]  /*0ff0*/  FFMA R86, R18.reuse, R54, R87 ;  /* 0x0000003612567223 */ /* 0x040fe20000000057 */
[----:B------:R-:W1:Y:S01]  /*1000*/  LDS.128 R72, [R77.X4+UR5+0x180] ;  /* 0x000180054d487984 */ /* 0x000e620008004c00 */
[----:B------:R-:W-:Y:S01]  /*1010*/  FFMA R17, R17, R65, R16 ;  /* 0x0000004111117223 */ /* 0x000fe20000000010 */
[C---:B------:R-:W-:Y:S01]  /*1020*/  FFMA R16, R18.reuse, R42, R91 ;  /* 0x0000002a12107223 */ /* 0x040fe2000000005b */
[C---:B------:R-:W-:Y:S01]  /*1030*/  FFMA R89, R19.reuse, R51, R84 ;  /* 0x0000003313597223 */ /* 0x040fe20000000054 */
[C---:B------:R-:W-:Y:S01]  /*1040*/  FFMA R91, R19.reuse, R55, R86 ;  /* 0x00000037135b7223 */ /* 0x040fe20000000056 */
[----:B------:R-:W-:Y:S01]  /*1050*/  FFMA R18, R18, R66, R17 ;  /* 0x0000004212127223 */ /* 0x000fe20000000011 */
[C---:B------:R-:W-:Y:S01]  /*1060*/  FFMA R87, R19.reuse, R43, R16 ;  /* 0x0000002b13577223 */ /* 0x040fe20000000010 */
[C---:B------:R-:W-:Y:S01]  /*1070*/  FFMA R16, R68.reuse, R48, R61 ;  /* 0x0000003044107223 */ /* 0x040fe2000000003d */
[C---:B------:R-:W-:Y:S01]  /*1080*/  FFMA R62, R68.reuse, R52, R62 ;  /* 0x00000034443e7223 */ /* 0x040fe2000000003e */
[----:B------:R-:W-:Y:S01]  /*1090*/  FFMA R93, R19, R67, R18 ;  /* 0x00000043135d7223 */ /* 0x000fe20000000012 */
[C---:B------:R-:W-:Y:S01]  /*10a0*/  FFMA R18, R68.reuse, R64, R63 ;  /* 0x0000004044127223 */ /* 0x040fe2000000003f */
[C---:B------:R-:W-:Y:S01]  /*10b0*/  FFMA R95, R69.reuse, R49, R16 ;  /* 0x00000031455f7223 */ /* 0x040fe20000000010 */
[-C--:B------:R-:W-:Y:S01]  /*10c0*/  FFMA R60, R68, R40.reuse, R60 ;  /* 0x00000028443c7223 */ /* 0x080fe2000000003c */
[C---:B------:R-:W-:Y:S01]  /*10d0*/  FFMA R63, R69.reuse, R53, R62 ;  /* 0x00000035453f7223 */ /* 0x040fe2000000003e */
[C---:B------:R-:W-:Y:S01]  /*10e0*/  FFMA R61, R69.reuse, R65, R18 ;  /* 0x00000041453d7223 */ /* 0x040fe20000000012 */
[----:B------:R-:W-:Y:S01]  /*10f0*/  FFMA R36, R56, R40, R36 ;  /* 0x0000002838247223 */ /* 0x000fe20000000024 */
[----:B------:R-:W2:Y:S01]  /*1100*/  LDS.128 R16, [R77.X4+UR5+0x2000] ;  /* 0x002000054d107984 */ /* 0x000ea20008004c00 */
        /* <DEDUP_REMOVED lines=8> */
[C---:B------:R-:W-:Y:S01]  /*1190*/  FFMA R62, R56.reuse, R64, R39 ;  /* 0x00000040383e7223 */ /* 0x040fe20000000027 */
[----:B------:R-:W-:Y:S01]  /*11a0*/  FFMA R38, R56, R48, R37 ;  /* 0x0000003038267223 */ /* 0x000fe20000000025 */
[----:B------:R-:W-:Y:S01]  /*11b0*/  FFMA R99, R71, R67, R68 ;  /* 0x0000004347637223 */ /* 0x000fe20000000044 */
[C---:B------:R-:W-:Y:S01]  /*11c0*/  FFMA R63, R57.reuse, R53, R60 ;  /* 0x00000035393f7223 */ /* 0x040fe2000000003c */
[C---:B------:R-:W-:Y:S01]  /*11d0*/  FFMA R61, R57.reuse, R65, R62 ;  /* 0x00000041393d7223 */ /* 0x040fe2000000003e */
[C---:B------:R-:W-:Y:S01]  /*11e0*/  FFMA R69, R57.reuse, R49, R38 ;  /* 0x0000003139457223 */ /* 0x040fe20000000026 */
[----:B------:R-:W-:Y:S01]  /*11f0*/  FFMA R57, R57, R41, R36 ;  /* 0x0000002939397223 */ /* 0x000fe20000000024 */
[C---:B------:R-:W-:Y:S01]  /*1200*/  FFMA R60, R58.reuse, R54, R63 ;  /* 0x000000363a3c7223 */ /* 0x040fe2000000003f */
[----:B------:R-:W3:Y:S01]  /*1210*/  LDS.128 R36, [R77.X4+UR5+0x2080] ;  /* 0x002080054d247984 */ /* 0x000ee20008004c00 */
[C---:B------:R-:W-:Y:S01]  /*1220*/  FFMA R56, R58.reuse, R50, R69 ;  /* 0x000000323a387223 */ /* 0x040fe20000000045 */
[C---:B------:R-:W-:Y:S01]  /*1230*/  FFMA R62, R58.reuse, R66, R61 ;  /* 0x000000423a3e7223 */ /* 0x040fe2000000003d */
[----:B------:R-:W-:Y:S01]  /*1240*/  FFMA R58, R58, R42, R57 ;  /* 0x0000002a3a3a7223 */ /* 0x000fe20000000039 */
[C---:B------:R-:W-:Y:S01]  /*1250*/  FFMA R107, R59.reuse, R55, R60 ;  /* 0x000000373b6b7223 */ /* 0x040fe2000000003c */
[C---:B------:R-:W-:Y:S01]  /*1260*/  FFMA R105, R59.reuse, R51, R56 ;  /* 0x000000333b697223 */ /* 0x040fe20000000038 */
[----:B------:R-:W-:Y:S01]  /*1270*/  FFMA R109, R59, R67, R62 ;  /* 0x000000433b6d7223 */ /* 0x000fe2000000003e */
[C---:B-1----:R-:W-:Y:S01]  /*1280*/  FFMA R32, R72.reuse, R40, R32 ;  /* 0x0000002848207223 */ /* 0x042fe20000000020 */
[C---:B------:R-:W-:Y:S01]  /*1290*/  FFMA R56, R72.reuse, R64, R35 ;  /* 0x0000004048387223 */ /* 0x040fe20000000023 */
[C---:B------:R-:W-:Y:S01]  /*12a0*/  FFMA R34, R72.reuse, R52, R34 ;  /* 0x0000003448227223 */ /* 0x040fe20000000022 */
[----:B------:R-:W-:Y:S01]  /*12b0*/  FFMA R72, R72, R48, R33 ;  /* 0x0000003048487223 */ /* 0x000fe20000000021 */
        /* <DEDUP_REMOVED lines=8> */
[----:B------:R-:W1:Y:S01]  /*1340*/  LDS.128 R32, [R77.X4+UR5+0x2100] ;  /* 0x002100054d207984 */ /* 0x000e620008004c00 */
[C---:B------:R-:W-:Y:S01]  /*1350*/  FFMA R121, R75.reuse, R43, R56 ;  /* 0x0000002b4b797223 */ /* 0x040fe20000000038 */
[----:B------:R-:W-:Y:S01]  /*1360*/  FFMA R119, R75, R67, R60 ;  /* 0x000000434b777223 */ /* 0x000fe2000000003c */
[----:B------:R-:W-:Y:S01]  /*1370*/  FFMA R74, R74, R50, R73 ;  /* 0x000000324a4a7223 */ /* 0x000fe20000000049 */
[C---:B--2---:R-:W-:Y:S01]  /*1380*/  FFMA R56, R16.reuse, R64, R27 ;  /* 0x0000004010387223 */ /* 0x044fe2000000001b */
        /* <DEDUP_REMOVED lines=9> */
[----:B------:R-:W-:Y:S01]  /*1420*/  FFMA R115, R75, R51, R74 ;  /* 0x000000334b737223 */ /* 0x000fe2000000004a */
[----:B------:R-:W2:Y:S01]  /*1430*/  LDS.128 R24, [R77.X4+UR5+0x2180] ;  /* 0x002180054d187984 */ /* 0x000ea20008004c00 */
[C---:B------:R-:W-:Y:S01]  /*1440*/  FFMA R74, R18.reuse, R42, R57 ;  /* 0x0000002a124a7223 */ /* 0x040fe20000000039 */
[----:B------:R-:W-:Y:S01]  /*1450*/  FFMA R18, R18, R50, R17 ;  /* 0x0000003212127223 */ /* 0x000fe20000000011 */
[C---:B------:R-:W-:Y:S01]  /*1460*/  FFMA R125, R19.reuse, R55, R16 ;  /* 0x00000037137d7223 */ /* 0x040fe20000000010 */
[C---:B------:R-:W-:Y:S01]  /*1470*/  FFMA R72, R19.reuse, R67, R72 ;  /* 0x0000004313487223 */ /* 0x040fe20000000048 */
[C---:B------:R-:W-:Y:S01]  /*1480*/  FFMA R74, R19.reuse, R43, R74 ;  /* 0x0000002b134a7223 */ /* 0x040fe2000000004a */
[C---:B---3--:R-:W-:Y:S01]  /*1490*/  FFMA R20, R36.reuse, R40, R20 ;  /* 0x0000002824147223 */ /* 0x048fe20000000014 */
        /* <DEDUP_REMOVED lines=11> */
[----:B------:R-:W-:Y:S01]  /*1550*/  LDS.128 R16, [R77.X4+UR5+0x10] ;  /* 0x000010054d107984 */ /* 0x000fe20008004c00 */
[----:B------:R-:W-:Y:S01]  /*1560*/  FFMA R101, R71, R43, R70 ;  /* 0x0000002b47657223 */ /* 0x000fe20000000046 */
[----:B------:R-:W-:Y:S01]  /*1570*/  FFMA R37, R37, R65, R36 ;  /* 0x0000004125257223 */ /* 0x000fe20000000024 */
[C---:B------:R-:W-:Y:S01]  /*1580*/  FFMA R86, R39.reuse, R55, R86 ;  /* 0x0000003727567223 */ /* 0x040fe20000000056 */
[----:B------:R-:W3:Y:S01]  /*1590*/  LDS.128 R20, [R82+0x90] ;  /* 0x0000900052147984 */ /* 0x000ee20000000c00 */
[C---:B------:R-:W-:Y:S01]  /*15a0*/  FFMA R84, R39.reuse, R51, R84 ;  /* 0x0000003327547223 */ /* 0x040fe20000000054 */
[----:B------:R-:W-:Y:S01]  /*15b0*/  FFMA R88, R38, R66, R37 ;  /* 0x0000004226587223 */ /* 0x000fe20000000025 */
[C---:B-1----:R-:W-:Y:S01]  /*15c0*/  FFMA R38, R32.reuse, R64, R47 ;  /* 0x0000004020267223 */ /* 0x042fe2000000002f */
[----:B------:R-:W1:Y:S01]  /*15d0*/  LDS.128 R56, [R82+0x110] ;  /* 0x0001100052387984 */ /* 0x000e620000000c00 */
[C---:B------:R-:W-:Y:S01]  /*15e0*/  FFMA R36, R32.reuse, R48, R45 ;  /* 0x0000003020247223 */ /* 0x040fe2000000002d */
[C---:B------:R-:W-:Y:S01]  /*15f0*/  FFMA R88, R39.reuse, R67, R88 ;  /* 0x0000004327587223 */ /* 0x040fe20000000058 */
[----:B------:R-:W-:Y:S01]  /*1600*/  FFMA R90, R39, R43, R90 ;  /* 0x0000002b275a7223 */ /* 0x000fe2000000005a */
[----:B------:R-:W4:Y:S01]  /*1610*/  LDS.128 R60, [R82+0x10] ;  /* 0x00001000523c7984 */ /* 0x000f220000000c00 */
[C---:B------:R-:W-:Y:S01]  /*1620*/  FFMA R45, R33.reuse, R65, R38 ;  /* 0x00000041212d7223 */ /* 0x040fe20000000026 */
[----:B------:R-:W-:Y:S01]  /*1630*/  FFMA R73, R33, R49, R36 ;  /* 0x0000003121497223 */ /* 0x000fe20000000024 */
[C---:B------:R-:W-:Y:S01]  /*1640*/  FFMA R46, R32.reuse, R52, R46 ;  /* 0x00000034202e7223 */ /* 0x040fe2000000002e */
[----:B------:R-:W4:Y:S01]  /*1650*/  LDS.128 R68, [R82+0x190] ;  /* 0x0001900052447984 */ /* 0x000f220000000c00 */
[----:B------:R-:W-:-:S02]  /*1660*/  FFMA R32, R32, R40, R44 ;  /* 0x0000002820207223 */ /* 0x000fc4000000002c */
[C---:B------:R-:W-:Y:S01]  /*1670*/  FFMA R47, R33.reuse, R53, R46 ;  /* 0x00000035212f7223 */ /* 0x040fe2000000002e */
[----:B------:R-:W4:Y:S01]  /*1680*/  LDS.128 R36, [R77.X4+UR5+0x90] ;  /* 0x000090054d247984 */ /* 0x000f220008004c00 */
[----:B------:R-:W-:Y:S01]  /*1690*/  FFMA R33, R33, R41, R32 ;  /* 0x0000002921217223 */ /* 0x000fe20000000020 */
[C---:B--2---:R-:W-:Y:S01]  /*16a0*/  FFMA R30, R24.reuse, R52, R30 ;  /* 0x00000034181e7223 */ /* 0x044fe2000000001e */
[C---:B------:R-:W-:Y:S01]  /*16b0*/  FFMA R48, R24.reuse, R48, R29 ;  /* 0x0000003018307223 */ /* 0x040fe2000000001d */
[C---:B------:R-:W-:Y:S01]  /*16c0*/  FFMA R64, R24.reuse, R64, R31 ;  /* 0x0000004018407223 */ /* 0x040fe2000000001f */
[----:B------:R-:W-:Y:S01]  /*16d0*/  FFMA R24, R24, R40, R28 ;  /* 0x0000002818187223 */ /* 0x000fe2000000001c */
[C---:B------:R-:W-:Y:S01]  /*16e0*/  FFMA R53, R25.reuse, R53, R30 ;  /* 0x0000003519357223 */ /* 0x040fe2000000001e */
[C---:B------:R-:W-:Y:S01]  /*16f0*/  FFMA R49, R25.reuse, R49, R48 ;  /* 0x0000003119317223 */ /* 0x040fe20000000030 */
[----:B------:R-:W2:Y:S01]  /*1700*/  LDS.128 R28, [R77.X4+UR5+0x110] ;  /* 0x000110054d1c7984 */ /* 0x000ea20008004c00 */
[C---:B------:R-:W-:Y:S01]  /*1710*/  FFMA R65, R25.reuse, R65, R64 ;  /* 0x0000004119417223 */ /* 0x040fe20000000040 */
[----:B------:R-:W-:Y:S01]  /*1720*/  FFMA R25, R25, R41, R24 ;  /* 0x0000002919197223 */ /* 0x000fe20000000018 */
[C---:B------:R-:W-:Y:S01]  /*1730*/  FFMA R46, R34.reuse, R66, R45 ;  /* 0x00000042222e7223 */ /* 0x040fe2000000002d */
[C---:B------:R-:W-:Y:S01]  /*1740*/  FFMA R44, R34.reuse, R54, R47 ;  /* 0x00000036222c7223 */ /* 0x040fe2000000002f */
[-C--:B------:R-:W-:Y:S01]  /*1750*/  FFMA R32, R34, R50.reuse, R73 ;  /* 0x0000003222207223 */ /* 0x080fe20000000049 */
[C---:B------:R-:W-:Y:S01]  /*1760*/  FFMA R50, R26.reuse, R50, R49 ;  /* 0x000000321a327223 */ /* 0x040fe20000000031 */
[C---:B------:R-:W-:Y:S01]  /*1770*/  FFMA R66, R26.reuse, R66, R65 ;  /* 0x000000421a427223 */ /* 0x040fe20000000041 */
[C---:B------:R-:W-:Y:S01]  /*1780*/  FFMA R54, R26.reuse, R54, R53 ;  /* 0x000000361a367223 */ /* 0x040fe20000000035 */
[-C--:B------:R-:W-:Y:S01]  /*1790*/  FFMA R26, R26, R42.reuse, R25 ;  /* 0x0000002a1a1a7223 */ /* 0x080fe20000000019 */
[----:B------:R-:W-:Y:S01]  /*17a0*/  FFMA R34, R34, R42, R33 ;  /* 0x0000002a22227223 */ /* 0x000fe20000000021 */
[C---:B------:R-:W-:Y:S01]  /*17b0*/  FFMA R73, R35.reuse, R51, R32 ;  /* 0x0000003323497223 */ /* 0x040fe20000000020 */
[----:B------:R-:W-:Y:S01]  /*17c0*/  FFMA R103, R35, R67, R46 ;  /* 0x0000004323677223 */ /* 0x000fe2000000002e */
[----:B------:R-:W-:Y:S01]  /*17d0*/  FFMA R65, R27, R43, R26 ;  /* 0x0000002b1b417223 */ /* 0x000fe2000000001a */
[C---:B------:R-:W-:Y:S01]  /*17e0*/  FFMA R75, R35.reuse, R55, R44 ;  /* 0x00000037234b7223 */ /* 0x040fe2000000002c */
[----:B------:R-:W-:Y:S01]  /*17f0*/  FFMA R111, R35, R43, R34 ;  /* 0x0000002b236f7223 */ /* 0x000fe20000000022 */
[C---:B---3--:R-:W-:Y:S01]  /*1800*/  FFMA R26, R16.reuse, R20, R89 ;  /* 0x00000014101a7223 */ /* 0x048fe20000000059 */
[C---:B------:R-:W-:Y:S01]  /*1810*/  FFMA R67, R27.reuse, R67, R66 ;  /* 0x000000431b437223 */ /* 0x040fe20000000042 */
[C---:B------:R-:W-:Y:S01]  /*1820*/  FFMA R55, R27.reuse, R55, R54 ;  /* 0x000000371b377223 */ /* 0x040fe20000000036 */
[----:B------:R-:W-:Y:S01]  /*1830*/  FFMA R53, R27, R51, R50 ;  /* 0x000000331b357223 */ /* 0x000fe20000000032 */
[C---:B-1----:R-:W-:Y:S01]  /*1840*/  FFMA R32, R16.reuse, R56, R91 ;  /* 0x0000003810207223 */ /* 0x042fe2000000005b */
[C---:B------:R-:W-:Y:S01]  /*1850*/  FFMA R35, R17.reuse, R21, R26 ;  /* 0x0000001511237223 */ /* 0x040fe2000000001a */
[----:B------:R-:W1:Y:S01]  /*1860*/  LDS.128 R48, [R77.X4+UR5+0x2110] ;  /* 0x002110054d307984 */ /* 0x000e620008004c00 */
[----:B----4-:R-:W-:Y:S01]  /*1870*/  FFMA R24, R16, R60, R87 ;  /* 0x0000003c10187223 */ /* 0x010fe20000000057 */
[C---:B------:R-:W-:Y:S01]  /*1880*/  FFMA R33, R17.reuse, R57, R32 ;  /* 0x0000003911217223 */ /* 0x040fe20000000020 */
[----:B------:R-:W-:Y:S01]  /*1890*/  FFMA R32, R18, R22, R35 ;  /* 0x0000001612207223 */ /* 0x000fe20000000023 */
[----:B------:R-:W-:Y:S01]  /*18a0*/  LDS.128 R44, [R77.X4+UR5+0x20] ;  /* 0x000020054d2c7984 */ /* 0x000fe20008004c00 */
[----:B------:R-:W-:Y:S01]  /*18b0*/  FFMA R16, R16, R68, R93 ;  /* 0x0000004410107223 */ /* 0x000fe2000000005d */
[C---:B------:R-:W-:Y:S01]  /*18c0*/  FFMA R41, R17.reuse, R61, R24 ;  /* 0x0000003d11297223 */ /* 0x040fe20000000018 */
[C---:B------:R-:W-:Y:S01]  /*18d0*/  FFMA R34, R18.reuse, R58, R33 ;  /* 0x0000003a12227223 */ /* 0x040fe20000000021 */
[----:B------:R-:W3:Y:S01]  /*18e0*/  LDS.128 R24, [R77.X4+UR5+0x190] ;  /* 0x000190054d187984 */ /* 0x000ee20008004c00 */
[----:B------:R-:W-:Y:S01]  /*18f0*/  FFMA R17, R17, R69, R16 ;  /* 0x0000004511117223 */ /* 0x000fe20000000010 */
[----:B------:R-:W-:Y:S01]  /*1900*/  FFMA R16, R18, R62, R41 ;  /* 0x0000003e12107223 */ /* 0x000fe20000000029 */
[C---:B------:R-:W-:Y:S01]  /*1910*/  FFMA R89, R19.reuse, R23, R32 ;  /* 0x0000001713597223 */ /* 0x040fe20000000020 */
[----:B------:R-:W-:Y:S01]  /*1920*/  FFMA R32, R36, R68, R99 ;  /* 0x0000004424207223 */ /* 0x000fe20000000063 */
[----:B------:R-:W-:Y:S01]  /*1930*/  FFMA R18, R18, R70, R17 ;  /* 0x0000004612127223 */ /* 0x000fe20000000011 */
[----:B------:R-:W-:Y:S01]  /*1940*/  FFMA R87, R19, R63, R16 ;  /* 0x0000003f13577223 */ /* 0x000fe20000000010 */
[C---:B------:R-:W-:Y:S01]  /*1950*/  FFMA R16, R36.reuse, R20, R95 ;  /* 0x0000001424107223 */ /* 0x040fe2000000005f */
        /* <DEDUP_REMOVED lines=8> */
[C---:B------:R-:W-:Y:S01]  /*19e0*/  FFMA R36, R38.reuse, R70, R33 ;  /* 0x0000004626247223 */ /* 0x040fe20000000021 */
[----:B------:R-:W4:Y:S01]  /*19f0*/  LDS.128 R16, [R77.X4+UR5+0x2010] ;  /* 0x002010054d107984 */ /* 0x000f220008004c00 */
[C---:B------:R-:W-:Y:S01]  /*1a00*/  FFMA R34, R38.reuse, R58, R35 ;  /* 0x0000003a26227223 */ /* 0x040fe20000000023 */
[C---:B------:R-:W-:Y:S01]  /*1a10*/  FFMA R32, R38.reuse, R22, R41 ;  /* 0x0000001626207223 */ /* 0x040fe20000000029 */
[C---:B------:R-:W-:Y:S01]  /*1a20*/  FFMA R99, R39.reuse, R71, R36 ;  /* 0x0000004727637223 */ /* 0x040fe20000000024 */
        /* <DEDUP_REMOVED lines=11> */
[----:B-1----:R-:W-:Y:S01]  /*1ae0*/  FFMA R52, R48, R68, R103 ;  /* 0x0000004430347223 */ /* 0x002fe20000000067 */
[C---:B------:R-:W-:Y:S01]  /*1af0*/  FFMA R35, R29.reuse, R57, R34 ;  /* 0x000000391d237223 */ /* 0x040fe20000000022 */
[----:B------:R-:W-:Y:S01]  /*1b00*/  FFMA R29, R29, R61, R28 ;  /* 0x0000003d1d1d7223 */ /* 0x000fe2000000001c */
[C---:B------:R-:W-:Y:S01]  /*1b10*/  FFMA R28, R30.reuse, R22, R41 ;  /* 0x000000161e1c7223 */ /* 0x040fe20000000029 */
[C---:B------:R-:W-:Y:S01]  /*1b20*/  FFMA R34, R30.reuse, R70, R33 ;  /* 0x000000461e227223 */ /* 0x040fe20000000021 */
[C---:B------:R-:W-:Y:S01]  /*1b30*/  FFMA R32, R30.reuse, R58, R35 ;  /* 0x0000003a1e207223 */ /* 0x040fe20000000023 */
[----:B------:R-:W-:Y:S01]  /*1b40*/  FFMA R30, R30, R62, R29 ;  /* 0x0000003e1e1e7223 */ /* 0x000fe2000000001d */
[C---:B------:R-:W-:Y:S01]  /*1b50*/  FFMA R105, R31.reuse, R23, R28 ;  /* 0x000000171f697223 */ /* 0x040fe2000000001c */
[C---:B---3--:R-:W-:Y:S01]  /*1b60*/  FFMA R28, R24.reuse, R60, R121 ;  /* 0x0000003c181c7223 */ /* 0x048fe20000000079 */
[C---:B------:R-:W-:Y:S01]  /*1b70*/  FFMA R107, R31.reuse, R59, R32 ;  /* 0x0000003b1f6b7223 */ /* 0x040fe20000000020 */
[----:B------:R-:W-:Y:S01]  /*1b80*/  FFMA R113, R31, R63, R30 ;  /* 0x0000003f1f717223 */ /* 0x000fe2000000001e */
[C---:B------:R-:W-:Y:S01]  /*1b90*/  FFMA R32, R24.reuse, R68, R119 ;  /* 0x0000004418207223 */ /* 0x040fe20000000077 */
[C---:B------:R-:W-:Y:S01]  /*1ba0*/  FFMA R30, R24.reuse, R56, R117 ;  /* 0x00000038181e7223 */ /* 0x040fe20000000075 */
[----:B------:R-:W-:Y:S01]  /*1bb0*/  FFMA R24, R24, R20, R115 ;  /* 0x0000001418187223 */ /* 0x000fe20000000073 */
[----:B------:R-:W-:Y:S01]  /*1bc0*/  FFMA R33, R25, R61, R28 ;  /* 0x0000003d19217223 */ /* 0x000fe2000000001c */
[----:B------:R-:W-:Y:S01]  /*1bd0*/  FFMA R109, R31, R71, R34 ;  /* 0x000000471f6d7223 */ /* 0x000fe20000000022 */
        /* <DEDUP_REMOVED lines=9> */
[C---:B----4-:R-:W-:Y:S01]  /*1c70*/  FFMA R74, R16.reuse, R60, R74 ;  /* 0x0000003c104a7223 */ /* 0x050fe2000000004a */
[C---:B------:R-:W-:Y:S01]  /*1c80*/  FFMA R72, R16.reuse, R68, R72 ;  /* 0x0000004410487223 */ /* 0x040fe20000000048 */
[C---:B------:R-:W-:Y:S01]  /*1c90*/  FFMA R24, R16.reuse, R56, R125 ;  /* 0x0000003810187223 */ /* 0x040fe2000000007d */
[----:B------:R-:W-:Y:S01]  /*1ca0*/  FFMA R16, R16, R20, R123 ;  /* 0x0000001410107223 */ /* 0x000fe2000000007b */
[C---:B------:R-:W-:Y:S01]  /*1cb0*/  FFMA R117, R27.reuse, R59, R28 ;  /* 0x0000003b1b757223 */ /* 0x040fe2000000001c */
[----:B------:R-:W-:Y:S01]  /*1cc0*/  FFMA R115, R27, R23, R26 ;  /* 0x000000171b737223 */ /* 0x000fe2000000001a */
[C---:B------:R-:W-:Y:S01]  /*1cd0*/  FFMA R29, R17.reuse, R61, R74 ;  /* 0x0000003d111d7223 */ /* 0x040fe2000000004a */
[C---:B------:R-:W-:Y:S01]  /*1ce0*/  FFMA R25, R17.reuse, R69, R72 ;  /* 0x0000004511197223 */ /* 0x040fe20000000048 */
[C---:B------:R-:W-:Y:S01]  /*1cf0*/  FFMA R27, R17.reuse, R57, R24 ;  /* 0x00000039111b7223 */ /* 0x040fe20000000018 */
[----:B------:R-:W-:Y:S01]  /*1d00*/  FFMA R17, R17, R21, R16 ;  /* 0x0000001511117223 */ /* 0x000fe20000000010 */
[----:B------:R-:W1:Y:S01]  /*1d10*/  LDS.128 R40, [R77.X4+UR5+0x2190] ;  /* 0x002190054d287984 */ /* 0x000e620008004c00 */
[C---:B------:R-:W-:Y:S01]  /*1d20*/  FFMA R66, R18.reuse, R62, R29 ;  /* 0x0000003e12427223 */ /* 0x040fe2000000001d */
[C---:B------:R-:W-:Y:S01]  /*1d30*/  FFMA R64, R18.reuse, R70, R25 ;  /* 0x0000004612407223 */ /* 0x040fe20000000019 */
[C---:B------:R-:W-:Y:S01]  /*1d40*/  FFMA R16, R18.reuse, R58, R27 ;  /* 0x0000003a12107223 */ /* 0x040fe2000000001b */
[----:B------:R-:W-:Y:S01]  /*1d50*/  FFMA R18, R18, R22, R17 ;  /* 0x0000001612127223 */ /* 0x000fe20000000011 */
[C---:B--2---:R-:W-:Y:S01]  /*1d60*/  FFMA R84, R36.reuse, R20, R84 ;  /* 0x0000001424547223 */ /* 0x044fe20000000054 */
[C---:B------:R-:W-:Y:S01]  /*1d70*/  FFMA R86, R36.reuse, R56, R86 ;  /* 0x0000003824567223 */ /* 0x040fe20000000056 */
        /* <DEDUP_REMOVED lines=11> */
[----:B------:R-:W2:Y:S01]  /*1e30*/  LDS.128 R28, [R82+0x20] ;  /* 0x00002000521c7984 */ /* 0x000ea20000000c00 */
[----:B------:R-:W-:Y:S01]  /*1e40*/  FFMA R37, R37, R69, R88 ;  /* 0x0000004525257223 */ /* 0x000fe20000000058 */
[----:B------:R-:W-:Y:S01]  /*1e50*/  FFMA R86, R38, R62, R25 ;  /* 0x0000003e26567223 */ /* 0x000fe20000000019 */
[----:B------:R-:W-:Y:S01]  /*1e60*/  FFMA R36, R48, R20, R73 ;  /* 0x0000001430247223 */ /* 0x000fe20000000049 */
[----:B------:R-:W3:Y:S01]  /*1e70*/  LDS.128 R16, [R82+0xa0] ;  /* 0x0000a00052107984 */ /* 0x000ee20000000c00 */
[----:B------:R-:W-:Y:S01]  /*1e80*/  FFMA R84, R38, R70, R37 ;  /* 0x0000004626547223 */ /* 0x000fe20000000025 */
[C---:B------:R-:W-:Y:S01]  /*1e90*/  FFMA R38, R48.reuse, R56, R75 ;  /* 0x0000003830267223 */ /* 0x040fe2000000004b */
[C---:B------:R-:W-:Y:S01]  /*1ea0*/  FFMA R74, R39.reuse, R59, R74 ;  /* 0x0000003b274a7223 */ /* 0x040fe2000000004a */
[----:B------:R-:W4:Y:S01]  /*1eb0*/  LDS.128 R24, [R82+0x120] ;  /* 0x0001200052187984 */ /* 0x000f220000000c00 */
[C---:B------:R-:W-:Y:S01]  /*1ec0*/  FFMA R84, R39.reuse, R71, R84 ;  /* 0x0000004727547223 */ /* 0x040fe20000000054 */
[C---:B------:R-:W-:Y:S01]  /*1ed0*/  FFMA R72, R39.reuse, R23, R72 ;  /* 0x0000001727487223 */ /* 0x040fe20000000048 */
[----:B------:R-:W-:Y:S01]  /*1ee0*/  FFMA R86, R39, R63, R86 ;  /* 0x0000003f27567223 */ /* 0x000fe20000000056 */
[----:B------:R-:W4:Y:S01]  /*1ef0*/  LDS.128 R32, [R82+0x1a0] ;  /* 0x0001a00052207984 */ /* 0x000f220000000c00 */
[C---:B------:R-:W-:Y:S01]  /*1f00*/  FFMA R75, R49.reuse, R57, R38 ;  /* 0x00000039314b7223 */ /* 0x040fe20000000026 */
[C---:B------:R-:W-:Y:S01]  /*1f10*/  FFMA R103, R49.reuse, R21, R36 ;  /* 0x0000001531677223 */ /* 0x040fe20000000024 */
[----:B------:R-:W-:Y:S01]  /*1f20*/  FFMA R48, R48, R60, R111 ;  /* 0x0000003c30307223 */ /* 0x000fe2000000006f */
[----:B------:R-:W4:Y:S01]  /*1f30*/  LDS.128 R36, [R77.X4+UR5+0xa0] ;  /* 0x0000a0054d247984 */ /* 0x000f220008004c00 */
[C---:B------:R-:W-:Y:S01]  /*1f40*/  FFMA R73, R49.reuse, R69, R52 ;  /* 0x0000004531497223 */ /* 0x040fe20000000034 */
[C---:B------:R-:W-:Y:S01]  /*1f50*/  FFMA R52, R50.reuse, R58, R75 ;  /* 0x0000003a32347223 */ /* 0x040fe2000000004b */
[----:B------:R-:W-:Y:S01]  /*1f60*/  FFMA R49, R49, R61, R48 ;  /* 0x0000003d31317223 */ /* 0x000fe20000000030 */
[C---:B------:R-:W-:Y:S01]  /*1f70*/  FFMA R48, R50.reuse, R22, R103 ;  /* 0x0000001632307223 */ /* 0x040fe20000000067 */
[----:B------:R-:W-:Y:S01]  /*1f80*/  FFMA R54, R50, R70, R73 ;  /* 0x0000004632367223 */ /* 0x000fe20000000049 */
[----:B-1----:R-:W-:Y:S01]  /*1f90*/  FFMA R20, R40, R20, R53 ;  /* 0x0000001428147223 */ /* 0x002fe20000000035 */
        /* <DEDUP_REMOVED lines=10> */
[----:B------:R-:W1:Y:S01]  /*2040*/  LDS.128 R48, [R77.X4+UR5+0x120] ;  /* 0x000120054d307984 */ /* 0x000e620008004c00 */
[C---:B------:R-:W-:Y:S01]  /*2050*/  FFMA R57, R41.reuse, R57, R56 ;  /* 0x0000003929397223 */ /* 0x040fe20000000038 */
[----:B------:R-:W-:Y:S01]  /*2060*/  FFMA R41, R41, R61, R40 ;  /* 0x0000003d29297223 */ /* 0x000fe20000000028 */
[C---:B------:R-:W-:Y:S01]  /*2070*/  FFMA R22, R42.reuse, R22, R21 ;  /* 0x000000162a167223 */ /* 0x040fe20000000015 */
[C---:B------:R-:W-:Y:S01]  /*2080*/  FFMA R70, R42.reuse, R70, R69 ;  /* 0x000000462a467223 */ /* 0x040fe20000000045 */
[C---:B------:R-:W-:Y:S01]  /*2090*/  FFMA R58, R42.reuse, R58, R57 ;  /* 0x0000003a2a3a7223 */ /* 0x040fe20000000039 */
[----:B------:R-:W-:Y:S01]  /*20a0*/  FFMA R42, R42, R62, R41 ;  /* 0x0000003e2a2a7223 */ /* 0x000fe20000000029 */
[C---:B------:R-:W-:Y:S01]  /*20b0*/  FFMA R67, R43.reuse, R23, R22 ;  /* 0x000000172b437223 */ /* 0x040fe20000000016 */
[C---:B--2---:R-:W-:Y:S01]  /*20c0*/  FFMA R20, R44.reuse, R28, R87 ;  /* 0x0000001c2c147223 */ /* 0x044fe20000000057 */
[C---:B------:R-:W-:Y:S01]  /*20d0*/  FFMA R71, R43.reuse, R71, R70 ;  /* 0x000000472b477223 */ /* 0x040fe20000000046 */
[C---:B------:R-:W-:Y:S01]  /*20e0*/  FFMA R65, R43.reuse, R59, R58 ;  /* 0x0000003b2b417223 */ /* 0x040fe2000000003a */
[C---:B---3--:R-:W-:Y:S01]  /*20f0*/  FFMA R22, R44.reuse, R16, R89 ;  /* 0x000000102c167223 */ /* 0x048fe20000000059 */
[----:B------:R-:W-:Y:S01]  /*2100*/  FFMA R69, R43, R63, R42 ;  /* 0x0000003f2b457223 */ /* 0x000fe2000000002a */
[C---:B------:R-:W-:Y:S01]  /*2110*/  FFMA R53, R45.reuse, R29, R20 ;  /* 0x0000001d2d357223 */ /* 0x040fe20000000014 */
[----:B------:R-:W-:Y:S01]  /*2120*/  LDS.128 R60, [R77.X4+UR5+0x2120] ;  /* 0x002120054d3c7984 */ /* 0x000fe20008004c00 */
[----:B----4-:R-:W-:Y:S01]  /*2130*/  FFMA R40, R44, R24, R91 ;  /* 0x000000182c287223 */ /* 0x010fe2000000005b */
[----:B------:R-:W-:-:S02]  /*2140*/  FFMA R43, R45, R17, R22 ;  /* 0x000000112d2b7223 */ /* 0x000fc40000000016 */
        /* <DEDUP_REMOVED lines=19> */
[----:B------:R-:W3:Y:S01]  /*2280*/  LDS.128 R40, [R77.X4+UR5+0x2020] ;  /* 0x002020054d287984 */ /* 0x000ee20008004c00 */
[----:B------:R-:W-:Y:S01]  /*2290*/  FFMA R37, R37, R29, R36 ;  /* 0x0000001d25257223 */ /* 0x000fe20000000024 */
[C---:B------:R-:W-:Y:S01]  /*22a0*/  FFMA R36, R38.reuse, R18, R53 ;  /* 0x0000001226247223 */ /* 0x040fe20000000035 */
[C---:B------:R-:W-:Y:S01]  /*22b0*/  FFMA R46, R38.reuse, R34, R45 ;  /* 0x00000022262e7223 */ /* 0x040fe2000000002d */
[----:B------:R-:W4:Y:S01]  /*22c0*/  LDS.128 R52, [R77.X4+UR5+0x20a0] ;  /* 0x0020a0054d347984 */ /* 0x000f220008004c00 */
[C---:B------:R-:W-:Y:S01]  /*22d0*/  FFMA R44, R38.reuse, R26, R47 ;  /* 0x0000001a262c7223 */ /* 0x040fe2000000002f */
[----:B------:R-:W-:Y:S01]  /*22e0*/  FFMA R38, R38, R30, R37 ;  /* 0x0000001e26267223 */ /* 0x000fe20000000025 */
[C---:B------:R-:W-:Y:S01]  /*22f0*/  FFMA R95, R39.reuse, R19, R36 ;  /* 0x00000013275f7223 */ /* 0x040fe20000000024 */
[C---:B-1----:R-:W-:Y:S01]  /*2300*/  FFMA R36, R48.reuse, R16, R105 ;  /* 0x0000001030247223 */ /* 0x042fe20000000069 */
[C---:B------:R-:W-:Y:S01]  /*2310*/  FFMA R97, R39.reuse, R27, R44 ;  /* 0x0000001b27617223 */ /* 0x040fe2000000002c */
        /* <DEDUP_REMOVED lines=12> */
[C---:B--2---:R-:W-:Y:S01]  /*23e0*/  FFMA R36, R20.reuse, R28, R121 ;  /* 0x0000001c14247223 */ /* 0x044fe20000000079 */
[C---:B------:R-:W-:Y:S01]  /*23f0*/  FFMA R109, R51.reuse, R35, R44 ;  /* 0x00000023336d7223 */ /* 0x040fe2000000002c */
[----:B------:R-:W-:Y:S01]  /*2400*/  FFMA R107, R51, R27, R38 ;  /* 0x0000001b336b7223 */ /* 0x000fe20000000026 */
[C---:B------:R-:W-:Y:S01]  /*2410*/  FFMA R44, R20.reuse, R32, R119 ;  /* 0x00000020142c7223 */ /* 0x040fe20000000077 */
[C---:B------:R-:W-:Y:S01]  /*2420*/  FFMA R38, R20.reuse, R24, R117 ;  /* 0x0000001814267223 */ /* 0x040fe20000000075 */
[----:B------:R-:W-:Y:S01]  /*2430*/  FFMA R20, R20, R16, R115 ;  /* 0x0000001014147223 */ /* 0x000fe20000000073 */
[-C--:B------:R-:W-:Y:S01]  /*2440*/  FFMA R45, R21, R29.reuse, R36 ;  /* 0x0000001d152d7223 */ /* 0x080fe20000000024 */
        /* <DEDUP_REMOVED lines=11> */
[C---:B---3--:R-:W-:Y:S01]  /*2500*/  FFMA R66, R40.reuse, R28, R66 ;  /* 0x0000001c28427223 */ /* 0x048fe20000000042 */
[C---:B------:R-:W-:Y:S01]  /*2510*/  FFMA R64, R40.reuse, R32, R64 ;  /* 0x0000002028407223 */ /* 0x040fe20000000040 */
[C---:B------:R-:W-:Y:S01]  /*2520*/  FFMA R20, R40.reuse, R24, R125 ;  /* 0x0000001828147223 */ /* 0x040fe2000000007d */
[-C--:B------:R-:W-:Y:S01]  /*2530*/  FFMA R40, R40, R16.reuse, R123 ;  /* 0x0000001028287223 */ /* 0x080fe2000000007b */
[----:B------:R-:W1:Y:S01]  /*2540*/  LDS.128 R48, [R77.X4+UR5+0x21a0] ;  /* 0x0021a0054d307984 */ /* 0x000e620008004c00 */
[C---:B------:R-:W-:Y:S01]  /*2550*/  FFMA R119, R23.reuse, R35, R38 ;  /* 0x0000002317777223 */ /* 0x040fe20000000026 */
[C---:B------:R-:W-:Y:S01]  /*2560*/  FFMA R117, R23.reuse, R27, R36 ;  /* 0x0000001b17757223 */ /* 0x040fe20000000024 */
[----:B------:R-:W-:Y:S01]  /*2570*/  FFMA R115, R23, R19, R22 ;  /* 0x0000001317737223 */ /* 0x000fe20000000016 */
[C---:B------:R-:W-:Y:S01]  /*2580*/  FFMA R37, R41.reuse, R29, R66 ;  /* 0x0000001d29257223 */ /* 0x040fe20000000042 */
[C---:B------:R-:W-:Y:S01]  /*2590*/  FFMA R21, R41.reuse, R33, R64 ;  /* 0x0000002129157223 */ /* 0x040fe20000000040 */
[C---:B------:R-:W-:Y:S01]  /*25a0*/  FFMA R23, R41.reuse, R25, R20 ;  /* 0x0000001929177223 */ /* 0x040fe20000000014 */
[-C--:B------:R-:W-:Y:S01]  /*25b0*/  FFMA R41, R41, R17.reuse, R40 ;  /* 0x0000001129297223 */ /* 0x080fe20000000028 */
[C---:B----4-:R-:W-:Y:S01]  /*25c0*/  FFMA R72, R52.reuse, R16, R72 ;  /* 0x0000001034487223 */ /* 0x050fe20000000048 */
        /* <DEDUP_REMOVED lines=17> */
[----:B------:R-:W-:Y:S01]  /*26e0*/  LDS.128 R56, [R77.X4+UR5+0x30] ;  /* 0x000030054d387984 */ /* 0x000fe20008004c00 */
[----:B------:R-:W-:Y:S01]  /*26f0*/  FFMA R53, R53, R33, R84 ;  /* 0x0000002135357223 */ /* 0x000fe20000000054 */
[C---:B------:R-:W-:Y:S01]  /*2700*/  FFMA R52, R60.reuse, R16, R73 ;  /* 0x000000103c347223 */ /* 0x040fe20000000049 */
[----:B------:R-:W-:Y:S01]  /*2710*/  FFMA R84, R60, R32, R103 ;  /* 0x000000203c547223 */ /* 0x000fe20000000067 */
[----:B------:R-:W2:Y:S01]  /*2720*/  LDS.128 R20, [R82+0xb0] ;  /* 0x0000b00052147984 */ /* 0x000ea20000000c00 */
[----:B------:R-:W-:Y:S01]  /*2730*/  FFMA R72, R54, R34, R53 ;  /* 0x0000002236487223 */ /* 0x000fe20000000035 */
[C---:B------:R-:W-:Y:S01]  /*2740*/  FFMA R54, R60.reuse, R24, R75 ;  /* 0x000000183c367223 */ /* 0x040fe2000000004b */
[C---:B------:R-:W-:Y:S01]  /*2750*/  FFMA R70, R55.reuse, R27, R70 ;  /* 0x0000001b37467223 */ /* 0x040fe20000000046 */
[----:B------:R-:W3:Y:S01]  /*2760*/  LDS.128 R40, [R82+0x30] ;  /* 0x0000300052287984 */ /* 0x000ee20000000c00 */
        /* <DEDUP_REMOVED lines=11> */
[----:B------:R-:W4:Y:S01]  /*2820*/  LDS.128 R44, [R82+0x1b0] ;  /* 0x0001b000522c7984 */ /* 0x000f220000000c00 */
[C---:B------:R-:W-:Y:S01]  /*2830*/  FFMA R86, R62.reuse, R34, R73 ;  /* 0x000000223e567223 */ /* 0x040fe20000000049 */
[C---:B------:R-:W-:Y:S01]  /*2840*/  FFMA R60, R62.reuse, R18, R103 ;  /* 0x000000123e3c7223 */ /* 0x040fe20000000067 */
[----:B------:R-:W-:Y:S01]  /*2850*/  FFMA R62, R62, R30, R61 ;  /* 0x0000001e3e3e7223 */ /* 0x000fe2000000003d */
[C---:B------:R-:W-:Y:S01]  /*2860*/  FFMA R75, R63.reuse, R27, R84 ;  /* 0x0000001b3f4b7223 */ /* 0x040fe20000000054 */
[C---:B------:R-:W-:Y:S01]  /*2870*/  FFMA R103, R63.reuse, R35, R86 ;  /* 0x000000233f677223 */ /* 0x040fe20000000056 */
[C---:B------:R-:W-:Y:S01]  /*2880*/  FFMA R73, R63.reuse, R19, R60 ;  /* 0x000000133f497223 */ /* 0x040fe2000000003c */
[----:B------:R-:W-:Y:S01]  /*2890*/  FFMA R111, R63, R31, R62 ;  /* 0x0000001f3f6f7223 */ /* 0x000fe2000000003e */
[C---:B-1----:R-:W-:Y:S01]  /*28a0*/  FFMA R16, R48.reuse, R16, R67 ;  /* 0x0000001030107223 */ /* 0x042fe20000000043 */
[----:B------:R-:W1:Y:S01]  /*28b0*/  LDS.128 R60, [R77.X4+UR5+0x130] ;  /* 0x000130054d3c7984 */ /* 0x000e620008004c00 */
        /* <DEDUP_REMOVED lines=14> */
[----:B--2---:R-:W-:Y:S01]  /*29a0*/  FFMA R18, R56, R20, R89 ;  /* 0x0000001438127223 */ /* 0x004fe20000000059 */
[----:B------:R-:W-:-:S02]  /*29b0*/  FFMA R65, R51, R35, R34 ;  /* 0x0000002333417223 */ /* 0x000fc40000000022 */
[----:B------:R-:W-:Y:S01]  /*29c0*/  LDS.128 R48, [R77.X4+UR5+0x20b0] ;  /* 0x0020b0054d307984 */ /* 0x000fe20008004c00 */
[C---:B---3--:R-:W-:Y:S01]  /*29d0*/  FFMA R16, R56.reuse, R40, R87 ;  /* 0x0000002838107223 */ /* 0x048fe20000000057 */
[C---:B------:R-:W-:Y:S01]  /*29e0*/  FFMA R27, R57.reuse, R21, R18 ;  /* 0x00000015391b7223 */ /* 0x040fe20000000012 */
[----:B----4-:R-:W-:Y:S02]  /*29f0*/  FFMA R24, R56, R36, R91 ;  /* 0x0000002438187223 */ /* 0x010fe4000000005b */
[C---:B------:R-:W-:Y:S01]  /*2a00*/  FFMA R29, R57.reuse, R41, R16 ;  /* 0x00000029391d7223 */ /* 0x040fe20000000010 */
[C---:B------:R-:W-:Y:S01]  /*2a10*/  FFMA R26, R58.reuse, R22, R27 ;  /* 0x000000163a1a7223 */ /* 0x040fe2000000001b */
[----:B------:R-:W2:Y:S01]  /*2a20*/  LDS.128 R16, [R77.X4+UR5+0x1b0] ;  /* 0x0001b0054d107984 */ /* 0x000ea20008004c00 */
        /* <DEDUP_REMOVED lines=11> */
[C---:B------:R-:W-:Y:S01]  /*2ae0*/  FFMA R30, R54.reuse, R38, R31 ;  /* 0x00000026361e7223 */ /* 0x040fe2000000001f */
[----:B------:R-:W3:Y:S01]  /*2af0*/  LDS.128 R24, [R77.X4+UR5+0x2030] ;  /* 0x002030054d187984 */ /* 0x000ee20008004c00 */
[----:B------:R-:W-:Y:S01]  /*2b00*/  FFMA R29, R53, R45, R28 ;  /* 0x0000002d351d7223 */ /* 0x000fe2000000001c */
[----:B------:R-:W-:Y:S01]  /*2b10*/  FFMA R28, R54, R22, R33 ;  /* 0x00000016361c7223 */ /* 0x000fe20000000021 */
[C---:B------:R-:W-:Y:S01]  /*2b20*/  FFMA R97, R55.reuse, R39, R30 ;  /* 0x0000002737617223 */ /* 0x040fe2000000001e */
[----:B-1----:R-:W-:Y:S01]  /*2b30*/  FFMA R30, R60, R36, R107 ;  /* 0x000000243c1e7223 */ /* 0x002fe2000000006b */
[----:B------:R-:W-:Y:S01]  /*2b40*/  FFMA R32, R54, R46, R29 ;  /* 0x0000002e36207223 */ /* 0x000fe2000000001d */
[----:B------:R-:W-:Y:S01]  /*2b50*/  FFMA R95, R55, R23, R28 ;  /* 0x00000017375f7223 */ /* 0x000fe2000000001c */
[C---:B------:R-:W-:Y:S01]  /*2b60*/  FFMA R28, R60.reuse, R20, R105 ;  /* 0x000000143c1c7223 */ /* 0x040fe20000000069 */
[----:B------:R-:W-:Y:S01]  /*2b70*/  FFMA R31, R61, R37, R30 ;  /* 0x000000253d1f7223 */ /* 0x000fe2000000001e */
[----:B------:R-:W-:Y:S01]  /*2b80*/  FFMA R99, R55, R47, R32 ;  /* 0x0000002f37637223 */ /* 0x000fe20000000020 */
        /* <DEDUP_REMOVED lines=13> */
[----:B------:R-:W-:Y:S01]  /*2c60*/  FFMA R113, R63, R43, R62 ;  /* 0x0000002b3f717223 */ /* 0x000fe2000000003e */
[----:B------:R-:W-:Y:S01]  /*2c70*/  FFMA R56, R56, R44, R93 ;  /* 0x0000002c38387223 */ /* 0x000fe2000000005d */
[----:B------:R-:W1:Y:S01]  /*2c80*/  LDS.128 R60, [R77.X4+UR5+0x2130] ;  /* 0x002130054d3c7984 */ /* 0x000e620008004c00 */
[-C--:B------:R-:W-:Y:S01]  /*2c90*/  FFMA R53, R53, R41.reuse, R52 ;  /* 0x0000002935357223 */ /* 0x080fe20000000034 */
        /* <DEDUP_REMOVED lines=14> */
[C---:B---3--:R-:W-:Y:S01]  /*2d80*/  FFMA R66, R24.reuse, R40, R66 ;  /* 0x0000002818427223 */ /* 0x048fe20000000042 */
[C---:B------:R-:W-:Y:S01]  /*2d90*/  FFMA R64, R24.reuse, R44, R64 ;  /* 0x0000002c18407223 */ /* 0x040fe20000000040 */
[C---:B------:R-:W-:Y:S01]  /*2da0*/  FFMA R16, R24.reuse, R36, R125 ;  /* 0x0000002418107223 */ /* 0x040fe2000000007d */
[----:B------:R-:W-:Y:S01]  /*2db0*/  FFMA R24, R24, R20, R123 ;  /* 0x0000001418187223 */ /* 0x000fe2000000007b */
[----:B------:R-:W-:Y:S01]  /*2dc0*/  FFMA R101, R55, R43, R54 ;  /* 0x0000002b37657223 */ /* 0x000fe20000000036 */
[C---:B------:R-:W-:Y:S01]  /*2dd0*/  FFMA R119, R19.reuse, R47, R30 ;  /* 0x0000002f13777223 */ /* 0x040fe2000000001e */
[C---:B------:R-:W-:Y:S01]  /*2de0*/  FFMA R117, R19.reuse, R39, R28 ;  /* 0x0000002713757223 */ /* 0x040fe2000000001c */
[----:B------:R-:W-:Y:S01]  /*2df0*/  FFMA R115, R19, R23, R18 ;  /* 0x0000001713737223 */ /* 0x000fe20000000012 */
[----:B------:R-:W2:Y:S01]  /*2e00*/  LDS.128 R52, [R77.X4+UR5+0x21b0] ;  /* 0x0021b0054d347984 */ /* 0x000ea20008004c00 */
[C---:B------:R-:W-:Y:S01]  /*2e10*/  FFMA R29, R25.reuse, R41, R66 ;  /* 0x00000029191d7223 */ /* 0x040fe20000000042 */
[C---:B------:R-:W-:Y:S01]  /*2e20*/  FFMA R17, R25.reuse, R45, R64 ;  /* 0x0000002d19117223 */ /* 0x040fe20000000040 */
[C---:B------:R-:W-:Y:S01]  /*2e30*/  FFMA R19, R25.reuse, R37, R16 ;  /* 0x0000002519137223 */ /* 0x040fe20000000010 */
        /* <DEDUP_REMOVED lines=13> */
[----:B------:R-:W-:Y:S01]  /*2f10*/  FFMA R72, R48, R44, R72 ;  /* 0x0000002c30487223 */ /* 0x000fe20000000048 */
[-C--:B------:R-:W-:Y:S01]  /*2f20*/  FFMA R93, R59, R47.reuse, R58 ;  /* 0x0000002f3b5d7223 */ /* 0x080fe2000000003a */
        /* <DEDUP_REMOVED lines=9> */
[C---:B-1----:R-:W-:Y:S01]  /*2fc0*/  FFMA R48, R60.reuse, R20, R73 ;  /* 0x000000143c307223 */ /* 0x042fe20000000049 */
[----:B------:R-:W-:Y:S01]  /*2fd0*/  FFMA R84, R60, R44, R103 ;  /* 0x0000002c3c547223 */ /* 0x000fe20000000067 */
[----:B------:R-:W1:Y:S01]  /*2fe0*/  LDS.128 R16, [R82+0xc0] ;  /* 0x0000c00052107984 */ /* 0x000e620000000c00 */
        /* <DEDUP_REMOVED lines=8> */
[----:B------:R-:W-:Y:S01]  /*3070*/  FFMA R60, R60, R40, R111 ;  /* 0x000000283c3c7223 */ /* 0x000fe2000000006f */
[C---:B------:R-:W-:Y:S01]  /*3080*/  FFMA R75, R61.reuse, R37, R50 ;  /* 0x000000253d4b7223 */ /* 0x040fe20000000032 */
[C---:B------:R-:W-:Y:S01]  /*3090*/  FFMA R103, R61.reuse, R21, R48 ;  /* 0x000000153d677223 */ /* 0x040fe20000000030 */
[----:B------:R-:W4:Y:S01]  /*30a0*/  LDS.128 R32, [R82+0x1c0] ;  /* 0x0001c00052207984 */ /* 0x000f220000000c00 */
[C---:B------:R-:W-:Y:S01]  /*30b0*/  FFMA R73, R61.reuse, R45, R84 ;  /* 0x0000002d3d497223 */ /* 0x040fe20000000054 */
[----:B------:R-:W-:Y:S01]  /*30c0*/  FFMA R61, R61, R41, R60 ;  /* 0x000000293d3d7223 */ /* 0x000fe2000000003c */
[C---:B------:R-:W-:Y:S01]  /*30d0*/  FFMA R84, R62.reuse, R38, R75 ;  /* 0x000000263e547223 */ /* 0x040fe2000000004b */
[----:B------:R-:W4:Y:S01]  /*30e0*/  LDS.128 R48, [R77.X4+UR5+0xc0] ;  /* 0x0000c0054d307984 */ /* 0x000f220008004c00 */
[C---:B------:R-:W-:Y:S01]  /*30f0*/  FFMA R86, R62.reuse, R46, R73 ;  /* 0x0000002e3e567223 */ /* 0x040fe20000000049 */
[C---:B------:R-:W-:Y:S01]  /*3100*/  FFMA R60, R62.reuse, R22, R103 ;  /* 0x000000163e3c7223 */ /* 0x040fe20000000067 */
[----:B------:R-:W-:Y:S01]  /*3110*/  FFMA R62, R62, R42, R61 ;  /* 0x0000002a3e3e7223 */ /* 0x000fe2000000003d */
[C---:B------:R-:W-:Y:S01]  /*3120*/  FFMA R75, R63.reuse, R39, R84 ;  /* 0x000000273f4b7223 */ /* 0x040fe20000000054 */
[C---:B------:R-:W-:Y:S01]  /*3130*/  FFMA R103, R63.reuse, R47, R86 ;  /* 0x0000002f3f677223 */ /* 0x040fe20000000056 */
[C---:B------:R-:W-:Y:S01]  /*3140*/  FFMA R73, R63.reuse, R23, R60 ;  /* 0x000000173f497223 */ /* 0x040fe2000000003c */
[----:B------:R-:W-:Y:S01]  /*3150*/  FFMA R111, R63, R43, R62 ;  /* 0x0000002b3f6f7223 */ /* 0x000fe2000000003e */
[C---:B--2---:R-:W-:Y:S01]  /*3160*/  FFMA R20, R52.reuse, R20, R69 ;  /* 0x0000001434147223 */ /* 0x044fe20000000045 */
[----:B------:R-:W2:Y:S01]  /*3170*/  LDS.128 R60, [R77.X4+UR5+0x140] ;  /* 0x000140054d3c7984 */ /* 0x000ea20008004c00 */
        /* <DEDUP_REMOVED lines=14> */
[----:B-1----:R-:W-:Y:S01]  /*3260*/  FFMA R22, R56, R16, R89 ;  /* 0x0000001038167223 */ /* 0x002fe20000000059 */
[----:B------:R-:W-:-:S02]  /*3270*/  FFMA R65, R55, R47, R46 ;  /* 0x0000002f37417223 */ /* 0x000fc4000000002e */
[----:B------:R-:W-:Y:S01]  /*3280*/  LDS.128 R52, [R82+0x150] ;  /* 0x0001500052347984 */ /* 0x000fe20000000c00 */
[C---:B---3--:R-:W-:Y:S01]  /*3290*/  FFMA R36, R56.reuse, R24, R91 ;  /* 0x0000001838247223 */ /* 0x048fe2000000005b */
[C---:B------:R-:W-:Y:S01]  /*32a0*/  FFMA R23, R57.reuse, R17, R22 ;  /* 0x0000001139177223 */ /* 0x040fe20000000016 */
[----:B----4-:R-:W-:Y:S02]  /*32b0*/  FFMA R20, R56, R28, R87 ;  /* 0x0000001c38147223 */ /* 0x010fe40000000057 */
[C---:B------:R-:W-:Y:S01]  /*32c0*/  FFMA R21, R57.reuse, R25, R36 ;  /* 0x0000001939157223 */ /* 0x040fe20000000024 */
[C---:B------:R-:W-:Y:S01]  /*32d0*/  FFMA R22, R58.reuse, R18, R23 ;  /* 0x000000123a167223 */ /* 0x040fe20000000017 */
[----:B------:R-:W1:Y:S01]  /*32e0*/  LDS.128 R36, [R77.X4+UR5+0x1c0] ;  /* 0x0001c0054d247984 */ /* 0x000e620008004c00 */
[----:B------:R-:W-:Y:S01]  /*32f0*/  FFMA R41, R57, R29, R20 ;  /* 0x0000001d39297223 */ /* 0x000fe20000000014 */
[----:B------:R-:W-:Y:S01]  /*3300*/  FFMA R40, R58, R26, R21 ;  /* 0x0000001a3a287223 */ /* 0x000fe20000000015 */
        /* <DEDUP_REMOVED lines=10> */
[----:B------:R-:W3:Y:S01]  /*33b0*/  LDS.128 R40, [R77.X4+UR5+0x2040] ;  /* 0x002040054d287984 */ /* 0x000ee20008004c00 */
[C---:B------:R-:W-:Y:S01]  /*33c0*/  FFMA R45, R49.reuse, R17, R20 ;  /* 0x00000011312d7223 */ /* 0x040fe20000000014 */
[----:B------:R-:W-:Y:S01]  /*33d0*/  FFMA R48, R48, R28, R101 ;  /* 0x0000001c30307223 */ /* 0x000fe20000000065 */
[C---:B------:R-:W-:Y:S01]  /*33e0*/  FFMA R22, R50.reuse, R26, R23 ;  /* 0x0000001a32167223 */ /* 0x040fe20000000017 */
[C---:B------:R-:W-:Y:S01]  /*33f0*/  FFMA R44, R50.reuse, R34, R21 ;  /* 0x00000022322c7223 */ /* 0x040fe20000000015 */
[----:B------:R-:W-:Y:S01]  /*3400*/  FFMA R20, R50, R18, R45 ;  /* 0x0000001232147223 */ /* 0x000fe2000000002d */
[----:B------:R-:W-:Y:S01]  /*3410*/  FFMA R49, R49, R29, R48 ;  /* 0x0000001d31317223 */ /* 0x000fe20000000030 */
[C---:B------:R-:W-:Y:S01]  /*3420*/  FFMA R97, R51.reuse, R27, R22 ;  /* 0x0000001b33617223 */ /* 0x040fe20000000016 */
[C---:B--2---:R-:W-:Y:S01]  /*3430*/  FFMA R22, R60.reuse, R24, R107 ;  /* 0x000000183c167223 */ /* 0x044fe2000000006b */
[----:B------:R-:W-:Y:S01]  /*3440*/  FFMA R95, R51, R19, R20 ;  /* 0x00000013335f7223 */ /* 0x000fe20000000014 */
[----:B------:R-:W-:Y:S01]  /*3450*/  FFMA R20, R60, R16, R105 ;  /* 0x000000103c147223 */ /* 0x000fe20000000069 */
[----:B------:R-:W-:Y:S01]  /*3460*/  FFMA R50, R50, R30, R49 ;  /* 0x0000001e32327223 */ /* 0x000fe20000000031 */
[----:B------:R-:W-:Y:S01]  /*3470*/  FFMA R47, R61, R25, R22 ;  /* 0x000000193d2f7223 */ /* 0x000fe20000000016 */
[----:B------:R-:W-:Y:S01]  /*3480*/  FFMA R99, R51, R35, R44 ;  /* 0x0000002333637223 */ /* 0x000fe2000000002c */
[C---:B------:R-:W-:Y:S01]  /*3490*/  FFMA R49, R61.reuse, R17, R20 ;  /* 0x000000113d317223 */ /* 0x040fe20000000014 */
[C---:B------:R-:W-:Y:S01]  /*34a0*/  FFMA R44, R60.reuse, R32, R109 ;  /* 0x000000203c2c7223 */ /* 0x040fe2000000006d */
        /* <DEDUP_REMOVED lines=10> */
[----:B------:R-:W-:Y:S01]  /*3550*/  FFMA R101, R51, R31, R50 ;  /* 0x0000001f33657223 */ /* 0x000fe20000000032 */
[C---:B-1----:R-:W-:Y:S01]  /*3560*/  FFMA R44, R36.reuse, R28, R121 ;  /* 0x0000001c242c7223 */ /* 0x042fe20000000079 */
[C---:B------:R-:W-:Y:S01]  /*3570*/  FFMA R109, R63.reuse, R35, R48 ;  /* 0x000000233f6d7223 */ /* 0x040fe20000000030 */
[----:B------:R-:W-:Y:S01]  /*3580*/  FFMA R113, R63, R31, R62 ;  /* 0x0000001f3f717223 */ /* 0x000fe2000000003e */
        /* <DEDUP_REMOVED lines=28> */
[----:B------:R-:W-:Y:S01]  /*3750*/  FFMA R42, R42, R18, R41 ;  /* 0x000000122a2a7223 */ /* 0x000fe20000000029 */
[C---:B--2---:R-:W-:Y:S01]  /*3760*/  FFMA R74, R20.reuse, R28, R74 ;  /* 0x0000001c144a7223 */ /* 0x044fe2000000004a */
[C---:B------:R-:W-:Y:S01]  /*3770*/  FFMA R68, R20.reuse, R16, R68 ;  /* 0x0000001014447223 */ /* 0x040fe20000000044 */
        /* <DEDUP_REMOVED lines=13> */
[-C--:B------:R-:W-:Y:S01]  /*3850*/  FFMA R21, R21, R33.reuse, R72 ;  /* 0x0000002115157223 */ /* 0x080fe20000000048 */
[----:B------:R-:W-:Y:S01]  /*3860*/  FFMA R57, R57, R33, R56 ;  /* 0x0000002139397223 */ /* 0x000fe20000000038 */
[----:B-1----:R-:W-:Y:S01]  /*3870*/  FFMA R20, R60, R16, R73 ;  /* 0x000000103c147223 */ /* 0x002fe20000000049 */
[----:B------:R-:W1:Y:S01]  /*3880*/  LDS.128 R40, [R82+0x50] ;  /* 0x0000500052287984 */ /* 0x000e620000000c00 */
[----:B------:R-:W-:Y:S01]  /*3890*/  FFMA R72, R22, R34, R21 ;  /* 0x0000002216487223 */ /* 0x000fe20000000015 */
[----:B------:R-:W-:Y:S01]  /*38a0*/  FFMA R22, R60, R24, R75 ;  /* 0x000000183c167223 */ /* 0x000fe2000000004b */
[----:B------:R-:W-:Y:S01]  /*38b0*/  FFMA R58, R58, R34, R57 ;  /* 0x000000223a3a7223 */ /* 0x000fe20000000039 */
[----:B------:R-:W4:Y:S01]  /*38c0*/  LDS.128 R48, [R82+0xd0] ;  /* 0x0000d00052307984 */ /* 0x000f220000000c00 */
        /* <DEDUP_REMOVED lines=9> */
[----:B------:R-:W4:Y:S01]  /*3960*/  LDS.128 R20, [R77.X4+UR5+0xd0] ;  /* 0x0000d0054d147984 */ /* 0x000f220008004c00 */
[----:B------:R-:W-:Y:S01]  /*3970*/  FFMA R93, R59, R35, R58 ;  /* 0x000000233b5d7223 */ /* 0x000fe2000000003a */
[----:B------:R-:W-:Y:S01]  /*3980*/  FFMA R61, R61, R29, R60 ;  /* 0x0000001d3d3d7223 */ /* 0x000fe2000000003c */
[C---:B------:R-:W-:Y:S01]  /*3990*/  FFMA R86, R62.reuse, R34, R73 ;  /* 0x000000223e567223 */ /* 0x040fe20000000049 */
        /* <DEDUP_REMOVED lines=8> */
[C---:B---3--:R-:W-:Y:S01]  /*3a20*/  FFMA R16, R36.reuse, R16, R69 ;  /* 0x0000001024107223 */ /* 0x048fe20000000045 */
[----:B------:R-:W3:Y:S01]  /*3a30*/  LDS.128 R60, [R77.X4+UR5+0x150] ;  /* 0x000150054d3c7984 */ /* 0x000ee20008004c00 */
        /* <DEDUP_REMOVED lines=9> */
[----:B--2---:R-:W-:Y:S01]  /*3ad0*/  FFMA R24, R44, R52, R91 ;  /* 0x000000342c187223 */ /* 0x004fe2000000005b */
[----:B------:R-:W-:Y:S01]  /*3ae0*/  FFMA R69, R39, R19, R18 ;  /* 0x0000001327457223 */ /* 0x000fe20000000012 */
[----:B------:R-:W-:Y:S01]  /*3af0*/  FFMA R26, R38, R26, R25 ;  /* 0x0000001a261a7223 */ /* 0x000fe20000000019 */
[----:B-1----:R-:W-:Y:S01]  /*3b00*/  FFMA R16, R44, R40, R87 ;  /* 0x000000282c107223 */ /* 0x002fe20000000057 */
[----:B------:R-:W-:Y:S01]  /*3b10*/  FFMA R17, R45, R53, R24 ;  /* 0x000000352d117223 */ /* 0x000fe20000000018 */
[----:B------:R-:W-:Y:S01]  /*3b20*/  FFMA R34, R38, R34, R33 ;  /* 0x0000002226227223 */ /* 0x000fe20000000021 */
[----:B------:R-:W-:Y:S01]  /*3b30*/  FFMA R67, R39, R27, R26 ;  /* 0x0000001b27437223 */ /* 0x000fe2000000001a */
[----:B----4-:R-:W-:Y:S01]  /*3b40*/  FFMA R18, R44, R48, R89 ;  /* 0x000000302c127223 */ /* 0x010fe20000000059 */
[C---:B------:R-:W-:Y:S01]  /*3b50*/  FFMA R29, R45.reuse, R41, R16 ;  /* 0x000000292d1d7223 */ /* 0x040fe20000000010 */
[C---:B------:R-:W-:Y:S01]  /*3b60*/  FFMA R28, R46.reuse, R54, R17 ;  /* 0x000000362e1c7223 */ /* 0x040fe20000000011 */
[----:B------:R-:W1:Y:S01]  /*3b70*/  LDS.128 R24, [R77.X4+UR5+0x1d0] ;  /* 0x0001d0054d187984 */ /* 0x000e620008004c00 */
[----:B------:R-:W-:Y:S01]  /*3b80*/  FFMA R19, R45, R49, R18 ;  /* 0x000000312d137223 */ /* 0x000fe20000000012 */
[C---:B------:R-:W-:Y:S01]  /*3b90*/  FFMA R16, R46.reuse, R42, R29 ;  /* 0x0000002a2e107223 */ /* 0x040fe2000000001d */
        /* <DEDUP_REMOVED lines=42> */
[----:B------:R-:W1:Y:S01]  /*3e40*/  LDS.128 R60, [R77.X4+UR5+0x2150] ;  /* 0x002150054d3c7984 */ /* 0x000e620008004c00 */
[C---:B------:R-:W-:Y:S01]  /*3e50*/  FFMA R22, R24.reuse, R52, R117 ;  /* 0x0000003418167223 */ /* 0x040fe20000000075 */
[----:B------:R-:W-:Y:S01]  /*3e60*/  FFMA R24, R24, R48, R115 ;  /* 0x0000003018187223 */ /* 0x000fe20000000073 */
[----:B------:R-:W-:Y:S01]  /*3e70*/  FFMA R20, R26, R42, R29 ;  /* 0x0000002a1a147223 */ /* 0x000fe2000000001d */
[C---:B------:R-:W-:Y:S01]  /*3e80*/  FFMA R21, R25.reuse, R57, R28 ;  /* 0x0000003919157223 */ /* 0x040fe2000000001c */
[C---:B------:R-:W-:Y:S01]  /*3e90*/  FFMA R23, R25.reuse, R53, R22 ;  /* 0x0000003519177223 */ /* 0x040fe20000000016 */
[----:B------:R-:W-:Y:S01]  /*3ea0*/  FFMA R25, R25, R49, R24 ;  /* 0x0000003119197223 */ /* 0x000fe20000000018 */
[----:B------:R-:W-:Y:S01]  /*3eb0*/  FFMA R121, R27, R43, R20 ;  /* 0x0000002b1b797223 */ /* 0x000fe20000000014 */
[----:B------:R-:W-:Y:S01]  /*3ec0*/  FFMA R71, R39, R31, R30 ;  /* 0x0000001f27477223 */ /* 0x000fe2000000001e */
[C---:B--2---:R-:W-:Y:S01]  /*3ed0*/  FFMA R66, R32.reuse, R40, R66 ;  /* 0x0000002820427223 */ /* 0x044fe20000000042 */
[C---:B------:R-:W-:Y:S01]  /*3ee0*/  FFMA R64, R32.reuse, R56, R64 ;  /* 0x0000003820407223 */ /* 0x040fe20000000040 */
[C---:B------:R-:W-:Y:S01]  /*3ef0*/  FFMA R20, R32.reuse, R52, R125 ;  /* 0x0000003420147223 */ /* 0x040fe2000000007d */
[----:B------:R-:W-:Y:S01]  /*3f00*/  FFMA R32, R32, R48, R123 ;  /* 0x0000003020207223 */ /* 0x000fe2000000007b */
[----:B------:R-:W2:Y:S01]  /*3f10*/  LDS.128 R28, [R77.X4+UR5+0x21d0] ;  /* 0x0021d0054d1c7984 */ /* 0x000ea20008004c00 */
        /* <DEDUP_REMOVED lines=12> */
[----:B------:R-:W-:Y:S01]  /*3fe0*/  FFMA R70, R16, R52, R70 ;  /* 0x0000003410467223 */ /* 0x000fe20000000046 */
[----:B------:R-:W-:Y:S01]  /*3ff0*/  FFMA R117, R27, R55, R22 ;  /* 0x000000371b757223 */ /* 0x000fe20000000016 */
[----:B------:R-:W-:Y:S01]  /*4000*/  FFMA R64, R35, R59, R64 ;  /* 0x0000003b23407223 */ /* 0x000fe20000000040 */
[C---:B------:R-:W-:Y:S01]  /*4010*/  FFMA R23, R17.reuse, R49, R68 ;  /* 0x0000003111177223 */ /* 0x040fe20000000044 */
[----:B------:R-:W-:Y:S01]  /*4020*/  FFMA R21, R17, R53, R70 ;  /* 0x0000003511157223 */ /* 0x000fe20000000046 */
[C---:B------:R-:W-:Y:S01]  /*4030*/  FFMA R125, R35.reuse, R55, R20 ;  /* 0x00000037237d7223 */ /* 0x040fe20000000014 */
[C---:B------:R-:W-:Y:S01]  /*4040*/  FFMA R123, R35.reuse, R51, R34 ;  /* 0x00000033237b7223 */ /* 0x040fe20000000022 */
[----:B------:R-:W-:Y:S01]  /*4050*/  FFMA R66, R35, R43, R66 ;  /* 0x0000002b23427223 */ /* 0x000fe20000000042 */
[C---:B------:R-:W-:Y:S01]  /*4060*/  FFMA R68, R18.reuse, R50, R23 ;  /* 0x0000003212447223 */ /* 0x040fe20000000017 */
[----:B------:R-:W-:Y:S01]  /*4070*/  FFMA R70, R18, R54, R21 ;  /* 0x0000003612467223 */ /* 0x000fe20000000015 */
[----:B------:R-:W-:Y:S01]  /*4080*/  FFMA R44, R44, R56, R93 ;  /* 0x000000382c2c7223 */ /* 0x000fe2000000005d */
[----:B------:R-:W-:Y:S01]  /*4090*/  LDS.128 R32, [R77.X4+UR5+0x60] ;  /* 0x000060054d207984 */ /* 0x000fe20008004c00 */
[C---:B------:R-:W-:Y:S01]  /*40a0*/  FFMA R74, R16.reuse, R40, R74 ;  /* 0x00000028104a7223 */ /* 0x040fe2000000004a */
[----:B------:R-:W-:Y:S01]  /*40b0*/  FFMA R72, R16, R56, R72 ;  /* 0x0000003810487223 */ /* 0x000fe20000000048 */
[----:B------:R-:W-:Y:S01]  /*40c0*/  FFMA R45, R45, R57, R44 ;  /* 0x000000392d2d7223 */ /* 0x000fe2000000002c */
[----:B------:R-:W-:Y:S01]  /*40d0*/  LDS.128 R20, [R82+0xe0] ;  /* 0x0000e00052147984 */ /* 0x000fe20000000c00 */
[----:B------:R-:W-:Y:S01]  /*40e0*/  FFMA R25, R17, R41, R74 ;  /* 0x0000002911197223 */ /* 0x000fe2000000004a */
[C---:B------:R-:W-:Y:S01]  /*40f0*/  FFMA R119, R27.reuse, R59, R24 ;  /* 0x0000003b1b777223 */ /* 0x040fe20000000018 */
[----:B------:R-:W-:Y:S01]  /*4100*/  FFMA R46, R46, R58, R45 ;  /* 0x0000003a2e2e7223 */ /* 0x000fe2000000002d */
[----:B------:R-:W3:Y:S01]  /*4110*/  LDS.128 R36, [R82+0x60] ;  /* 0x0000600052247984 */ /* 0x000ee20000000c00 */
[----:B------:R-:W-:Y:S01]  /*4120*/  FFMA R115, R27, R51, R26 ;  /* 0x000000331b737223 */ /* 0x000fe2000000001a */
[----:B------:R-:W-:Y:S01]  /*4130*/  FFMA R17, R17, R57, R72 ;  /* 0x0000003911117223 */ /* 0x000fe20000000048 */
[C---:B------:R-:W-:Y:S01]  /*4140*/  FFMA R74, R18.reuse, R42, R25 ;  /* 0x0000002a124a7223 */ /* 0x040fe20000000019 */
[-C--:B------:R-:W-:Y:S01]  /*4150*/  FFMA R93, R47, R59.reuse, R46 ;  /* 0x0000003b2f5d7223 */ /* 0x080fe2000000002e */
[----:B------:R-:W4:Y:S01]  /*4160*/  LDS.128 R24, [R82+0x160] ;  /* 0x0001600052187984 */ /* 0x000f220000000c00 */
[----:B------:R-:W-:Y:S01]  /*4170*/  FFMA R72, R18, R58, R17 ;  /* 0x0000003a12487223 */ /* 0x000fe20000000011 */
[C---:B-1----:R-:W-:Y:S01]  /*4180*/  FFMA R18, R60.reuse, R52, R75 ;  /* 0x000000343c127223 */ /* 0x042fe2000000004b */
[C---:B------:R-:W-:Y:S01]  /*4190*/  FFMA R16, R60.reuse, R48, R73 ;  /* 0x000000303c107223 */ /* 0x040fe20000000049 */
[----:B------:R-:W1:Y:S01]  /*41a0*/  LDS.128 R44, [R82+0x1e0] ;  /* 0x0001e000522c7984 */ /* 0x000e620000000c00 */
        /* <DEDUP_REMOVED lines=13> */
[----:B------:R-:W-:Y:S01]  /*4280*/  FFMA R60, R62, R50, R103 ;  /* 0x000000323e3c7223 */ /* 0x000fe20000000067 */
[C---:B--2---:R-:W-:Y:S01]  /*4290*/  FFMA R48, R28.reuse, R48, R69 ;  /* 0x000000301c307223 */ /* 0x044fe20000000045 */
[C---:B------:R-:W-:Y:S01]  /*42a0*/  FFMA R56, R28.reuse, R56, R65 ;  /* 0x000000381c387223 */ /* 0x040fe20000000041 */
[----:B------:R-:W-:Y:S01]  /*42b0*/  FFMA R52, R28, R52, R67 ;  /* 0x000000341c347223 */ /* 0x000fe20000000043 */
        /* <DEDUP_REMOVED lines=11> */
[----:B------:R-:W2:Y:S01]  /*4370*/  LDS.128 R60, [R77.X4+UR5+0x160] ;  /* 0x000160054d3c7984 */ /* 0x000ea20008004c00 */
[C---:B------:R-:W-:Y:S01]  /*4380*/  FFMA R58, R30.reuse, R58, R57 ;  /* 0x0000003a1e3a7223 */ /* 0x040fe20000000039 */
[C---:B------:R-:W-:Y:S01]  /*4390*/  FFMA R54, R30.reuse, R54, R53 ;  /* 0x000000361e367223 */ /* 0x040fe20000000035 */
[----:B------:R-:W-:Y:S01]  /*43a0*/  FFMA R30, R30, R42, R29 ;  /* 0x0000002a1e1e7223 */ /* 0x000fe2000000001d */
[C---:B---3--:R-:W-:Y:S01]  /*43b0*/  FFMA R28, R32.reuse, R36, R87 ;  /* 0x00000024201c7223 */ /* 0x048fe20000000057 */
[C---:B------:R-:W-:Y:S01]  /*43c0*/  FFMA R65, R31.reuse, R59, R58 ;  /* 0x0000003b1f417223 */ /* 0x040fe2000000003a */
[C---:B------:R-:W-:Y:S01]  /*43d0*/  FFMA R67, R31.reuse, R55, R54 ;  /* 0x000000371f437223 */ /* 0x040fe20000000036 */
[C---:B------:R-:W-:Y:S01]  /*43e0*/  FFMA R71, R31.reuse, R43, R30 ;  /* 0x0000002b1f477223 */ /* 0x040fe2000000001e */
[C---:B------:R-:W-:Y:S01]  /*43f0*/  FFMA R30, R32.reuse, R20, R89 ;  /* 0x00000014201e7223 */ /* 0x040fe20000000059 */
[----:B------:R-:W-:Y:S01]  /*4400*/  FFMA R69, R31, R51, R50 ;  /* 0x000000331f457223 */ /* 0x000fe20000000032 */
[C---:B------:R-:W-:Y:S01]  /*4410*/  FFMA R49, R33.reuse, R37, R28 ;  /* 0x0000002521317223 */ /* 0x040fe2000000001c */
[C---:B----4-:R-:W-:Y:S01]  /*4420*/  FFMA R40, R32.reuse, R24, R91 ;  /* 0x0000001820287223 */ /* 0x050fe2000000005b */
[C---:B------:R-:W-:Y:S01]  /*4430*/  FFMA R43, R33.reuse, R21, R30 ;  /* 0x00000015212b7223 */ /* 0x040fe2000000001e */
[----:B-1----:R-:W-:Y:S01]  /*4440*/  FFMA R32, R32, R44, R93 ;  /* 0x0000002c20207223 */ /* 0x002fe2000000005d */
[----:B------:R-:W1:Y:S01]  /*4450*/  LDS.128 R28, [R77.X4+UR5+0x1e0] ;  /* 0x0001e0054d1c7984 */ /* 0x000e620008004c00 */
        /* <DEDUP_REMOVED lines=22> */
[----:B------:R-:W3:Y:S01]  /*45c0*/  LDS.128 R40, [R77.X4+UR5+0x2060] ;  /* 0x002060054d287984 */ /* 0x000ee20008004c00 */
[C---:B------:R-:W-:Y:S01]  /*45d0*/  FFMA R92, R19.reuse, R47, R92 ;  /* 0x0000002f135c7223 */ /* 0x040fe2000000005c */
[C---:B------:R-:W-:Y:S01]  /*45e0*/  FFMA R90, R19.reuse, R27, R90 ;  /* 0x0000001b135a7223 */ /* 0x040fe2000000005a */
[C---:B--2---:R-:W-:Y:S01]  /*45f0*/  FFMA R84, R60.reuse, R44, R84 ;  /* 0x0000002c3c547223 */ /* 0x044fe20000000054 */
        /* <DEDUP_REMOVED lines=13> */
[C---:B-1----:R-:W-:Y:S01]  /*46d0*/  FFMA R48, R28.reuse, R44, R119 ;  /* 0x0000002c1c307223 */ /* 0x042fe20000000077 */
        /* <DEDUP_REMOVED lines=14> */
[C---:B------:R-:W-:Y:S01]  /*47c0*/  FFMA R95, R31.reuse, R27, R48 ;  /* 0x0000001b1f5f7223 */ /* 0x040fe20000000030 */
[C---:B------:R-:W-:Y:S01]  /*47d0*/  FFMA R115, R31.reuse, R39, R28 ;  /* 0x000000271f737223 */ /* 0x040fe2000000001c */
[----:B------:R-:W4:Y:S01]  /*47e0*/  LDS.128 R56, [R77.X4+UR5+0x21e0] ;  /* 0x0021e0054d387984 */ /* 0x000f220008004c00 */
[----:B------:R-:W-:Y:S01]  /*47f0*/  FFMA R93, R31, R23, R30 ;  /* 0x000000171f5d7223 */ /* 0x000fe2000000001e */
[----:B------:R-:W-:-:S02]  /*4800*/  FFMA R86, R60, R36, R86 ;  /* 0x000000243c567223 */ /* 0x000fc40000000056 */
[----:B------:R-:W-:Y:S01]  /*4810*/  LDS.128 R52, [R82+0x170] ;  /* 0x0001700052347984 */ /* 0x000fe20000000c00 */
[C---:B---3--:R-:W-:Y:S01]  /*4820*/  FFMA R66, R40.reuse, R36, R66 ;  /* 0x0000002428427223 */ /* 0x048fe20000000042 */
        /* <DEDUP_REMOVED lines=10> */
[-C--:B------:R-:W-:Y:S01]  /*48d0*/  FFMA R61, R61, R37.reuse, R86 ;  /* 0x000000253d3d7223 */ /* 0x080fe20000000056 */
        /* <DEDUP_REMOVED lines=18> */
[----:B------:R-:W2:Y:S01]  /*4a00*/  LDS.128 R72, [R77.X4+UR5+0x70] ;  /* 0x000070054d487984 */ /* 0x000ea20008004c00 */
[C---:B------:R-:W-:Y:S01]  /*4a10*/  FFMA R121, R19.reuse, R47, R18 ;  /* 0x0000002f13797223 */ /* 0x040fe20000000012 */
[-C--:B------:R-:W-:Y:S01]  /*4a20*/  FFMA R123, R19, R39.reuse, R16 ;  /* 0x00000027137b7223 */ /* 0x080fe20000000010 */
[C---:B-1----:R-:W-:Y:S01]  /*4a30*/  FFMA R18, R32.reuse, R24, R105 ;  /* 0x0000001820127223 */ /* 0x042fe20000000069 */
[----:B------:R-:W1:Y:S01]  /*4a40*/  LDS.128 R40, [R82+0xf0] ;  /* 0x0000f00052287984 */ /* 0x000e620000000c00 */
[C---:B------:R-:W-:Y:S01]  /*4a50*/  FFMA R16, R32.reuse, R20, R103 ;  /* 0x0000001420107223 */ /* 0x040fe20000000067 */
[----:B------:R-:W-:Y:S01]  /*4a60*/  FFMA R84, R63, R39, R84 ;  /* 0x000000273f547223 */ /* 0x000fe20000000054 */
[C---:B------:R-:W-:Y:S01]  /*4a70*/  FFMA R117, R19.reuse, R23, R60 ;  /* 0x0000001713757223 */ /* 0x040fe2000000003c */
[----:B------:R-:W3:Y:S01]  /*4a80*/  LDS.128 R48, [R82+0x70] ;  /* 0x0000700052307984 */ /* 0x000ee20000000c00 */
[----:B------:R-:W-:Y:S01]  /*4a90*/  FFMA R119, R19, R27, R62 ;  /* 0x0000001b13777223 */ /* 0x000fe2000000003e */
[C---:B------:R-:W-:Y:S01]  /*4aa0*/  FFMA R60, R32.reuse, R44, R107 ;  /* 0x0000002c203c7223 */ /* 0x040fe2000000006b */
[C---:B------:R-:W-:Y:S01]  /*4ab0*/  FFMA R63, R33.reuse, R25, R18 ;  /* 0x00000019213f7223 */ /* 0x040fe20000000012 */
[----:B------:R-:W3:Y:S01]  /*4ac0*/  LDS.128 R28, [R82+0x1f0] ;  /* 0x0001f000521c7984 */ /* 0x000ee20000000c00 */
[C---:B------:R-:W-:Y:S01]  /*4ad0*/  FFMA R103, R33.reuse, R21, R16 ;  /* 0x0000001521677223 */ /* 0x040fe20000000010 */
[----:B------:R-:W-:Y:S01]  /*4ae0*/  FFMA R32, R32, R36, R111 ;  /* 0x0000002420207223 */ /* 0x000fe2000000006f */
[C---:B------:R-:W-:Y:S01]  /*4af0*/  FFMA R61, R33.reuse, R45, R60 ;  /* 0x0000002d213d7223 */ /* 0x040fe2000000003c */
[----:B------:R-:W3:Y:S01]  /*4b00*/  LDS.128 R16, [R77.X4+UR5+0xf0] ;  /* 0x0000f0054d107984 */ /* 0x000ee20008004c00 */
        /* <DEDUP_REMOVED lines=9> */
[----:B------:R-:W-:Y:S01]  /*4ba0*/  FFMA R111, R35, R39, R34 ;  /* 0x00000027236f7223 */ /* 0x000fe20000000022 */
[C---:B------:R-:W-:Y:S01]  /*4bb0*/  FFMA R20, R56.reuse, R20, R69 ;  /* 0x0000001438147223 */ /* 0x040fe20000000045 */
[----:B------:R-:W4:Y:S01]  /*4bc0*/  LDS.128 R32, [R77.X4+UR5+0x170] ;  /* 0x000170054d207984 */ /* 0x000f220008004c00 */
        /* <DEDUP_REMOVED lines=10> */
[----:B------:R-:W4:Y:S01]  /*4c70*/  LDS.128 R24, [R77.X4+UR5+0x1f0] ;  /* 0x0001f0054d187984 */ /* 0x000f220008004c00 */
[----:B--2---:R-:W-:Y:S01]  /*4c80*/  FFMA R98, R72, R52, R98 ;  /* 0x0000003448627223 */ /* 0x004fe20000000062 */
[C---:B------:R-:W-:Y:S01]  /*4c90*/  FFMA R69, R59.reuse, R23, R22 ;  /* 0x000000173b457223 */ /* 0x040fe20000000016 */
[----:B------:R-:W-:Y:S01]  /*4ca0*/  FFMA R46, R58, R46, R45 ;  /* 0x0000002e3a2e7223 */ /* 0x000fe2000000002d */
[----:B------:R-:W-:Y:S01]  /*4cb0*/  FFMA R71, R59, R39, R38 ;  /* 0x000000273b477223 */ /* 0x000fe20000000026 */
[----:B-1----:R-:W-:Y:S01]  /*4cc0*/  FFMA R96, R72, R40, R96 ;  /* 0x0000002848607223 */ /* 0x002fe20000000060 */
[----:B------:R-:W-:Y:S01]  /*4cd0*/  FFMA R21, R73, R53, R98 ;  /* 0x0000003549157223 */ /* 0x000fe20000000062 */
[----:B------:R-:W-:Y:S01]  /*4ce0*/  FFMA R65, R59, R47, R46 ;  /* 0x0000002f3b417223 */ /* 0x000fe2000000002e */
[----:B------:R-:W-:Y:S01]  /*4cf0*/  IADD3 R46, P1, R4, UR6, RZ ;  /* 0x00000006042e7c10 */ /* 0x000fe2000ff3e0ff */
[----:B---3--:R-:W-:Y:S01]  /*4d00*/  FFMA R94, R72, R48, R94 ;  /* 0x00000030485e7223 */ /* 0x008fe2000000005e */
[C---:B------:R-:W-:Y:S01]  /*4d10*/  FFMA R23, R73.reuse, R41, R96 ;  /* 0x0000002949177223 */ /* 0x040fe20000000060 */
[----:B------:R-:W-:Y:S01]  /*4d20*/  FFMA R22, R74, R54, R21 ;  /* 0x000000364a167223 */ /* 0x000fe20000000015 */
[----:B------:R-:W-:Y:S01]  /*4d30*/  LDS.128 R56, [R77.X4+UR5+0x2170] ;  /* 0x002170054d387984 */ /* 0x000fe20008004c00 */
[----:B------:R-:W-:Y:S01]  /*4d40*/  FFMA R102, R72, R28, R102 ;  /* 0x0000001c48667223 */ /* 0x000fe20000000066 */
[C---:B------:R-:W-:Y:S01]  /*4d50*/  FFMA R37, R73.reuse, R49, R94 ;  /* 0x0000003149257223 */ /* 0x040fe2000000005e */
[----:B------:R-:W-:Y:S01]  /*4d60*/  FFMA R20, R74, R42, R23 ;  /* 0x0000002a4a147223 */ /* 0x000fe20000000017 */
[----:B------:R-:W-:Y:S01]  /*4d70*/  IADD3.X R47, R6, UR7, RZ, P1, !PT ;  /* 0x00000007062f7c10 */ /* 0x000fe20008ffe4ff */
[-C--:B------:R-:W-:Y:S01]  /*4d80*/  FFMA R73, R73, R29.reuse, R102 ;  /* 0x0000001d49497223 */ /* 0x080fe20000000066 */
[C---:B------:R-:W-:Y:S01]  /*4d90*/  FFMA R92, R16.reuse, R28, R92 ;  /* 0x0000001c105c7223 */ /* 0x040fe2000000005c */
[C---:B------:R-:W-:Y:S01]  /*4da0*/  FFMA R90, R16.reuse, R52, R90 ;  /* 0x00000034105a7223 */ /* 0x040fe2000000005a */
[C---:B------:R-:W-:Y:S01]  /*4db0*/  FFMA R88, R16.reuse, R40, R88 ;  /* 0x0000002810587223 */ /* 0x040fe20000000058 */
[----:B------:R-:W-:Y:S01]  /*4dc0*/  FFMA R100, R16, R48, R100 ;  /* 0x0000003010647223 */ /* 0x000fe20000000064 */
[C---:B------:R-:W-:Y:S01]  /*4dd0*/  FFMA R72, R74.reuse, R50, R37 ;  /* 0x000000324a487223 */ /* 0x040fe20000000025 */
[-C--:B------:R-:W-:Y:S01]  /*4de0*/  FFMA R36, R74, R30.reuse, R73 ;  /* 0x0000001e4a247223 */ /* 0x080fe20000000049 */
[C---:B------:R-:W-:Y:S01]  /*4df0*/  FFMA R37, R17.reuse, R29, R92 ;  /* 0x0000001d11257223 */ /* 0x040fe2000000005c */
[C---:B------:R-:W-:Y:S01]  /*4e00*/  FFMA R39, R17.reuse, R53, R90 ;  /* 0x0000003511277223 */ /* 0x040fe2000000005a */
[----:B------:R-:W-:Y:S01]  /*4e10*/  FFMA R45, R17, R41, R88 ;  /* 0x00000029112d7223 */ /* 0x000fe20000000058 */
[C---:B------:R-:W-:Y:S01]  /*4e20*/  FFMA R73, R75.reuse, R43, R20 ;  /* 0x0000002b4b497223 */ /* 0x040fe20000000014 */
[----:B------:R-:W-:Y:S01]  /*4e30*/  FFMA R74, R75, R55, R22 ;  /* 0x000000374b4a7223 */ /* 0x000fe20000000016 */
[----:B------:R-:W-:Y:S01]  /*4e40*/  FFMA R17, R17, R49, R100 ;  /* 0x0000003111117223 */ /* 0x000fe20000000064 */
[C---:B------:R-:W-:Y:S01]  /*4e50*/  FFMA R72, R75.reuse, R51, R72 ;  /* 0x000000334b487223 */ /* 0x040fe20000000048 */
[----:B------:R-:W1:Y:S01]  /*4e60*/  LDS.128 R20, [R77.X4+UR5+0x2070] ;  /* 0x002070054d147984 */ /* 0x000e620008004c00 */
[-C--:B------:R-:W-:Y:S01]  /*4e70*/  FFMA R75, R75, R31.reuse, R36 ;  /* 0x0000001f4b4b7223 */ /* 0x080fe20000000024 */
[C---:B------:R-:W-:Y:S01]  /*4e80*/  FFMA R36, R18.reuse, R30, R37 ;  /* 0x0000001e12247223 */ /* 0x040fe20000000025 */
[C---:B------:R-:W-:Y:S01]  /*4e90*/  FFMA R62, R18.reuse, R54, R39 ;  /* 0x00000036123e7223 */ /* 0x040fe20000000027 */
[C---:B------:R-:W-:Y:S01]  /*4ea0*/  FFMA R16, R18.reuse, R42, R45 ;  /* 0x0000002a12107223 */ /* 0x040fe2000000002d */
[----:B------:R-:W-:Y:S01]  /*4eb0*/  FFMA R18, R18, R50, R17 ;  /* 0x0000003212127223 */ /* 0x000fe20000000011 */
[C---:B------:R-:W-:Y:S01]  /*4ec0*/  FFMA R63, R19.reuse, R31, R36 ;  /* 0x0000001f133f7223 */ /* 0x040fe20000000024 */
[C---:B----4-:R-:W-:Y:S01]  /*4ed0*/  FFMA R36, R32.reuse, R28, R109 ;  /* 0x0000001c20247223 */ /* 0x050fe2000000006d */
        /* <DEDUP_REMOVED lines=32> */
[C---:B-1----:R-:W-:Y:S01]  /*50e0*/  FFMA R44, R20.reuse, R28, R91 ;  /* 0x0000001c142c7223 */ /* 0x042fe2000000005b */
        /* <DEDUP_REMOVED lines=34> */
[----:B------:R-:W-:Y:S01]  /*5310*/  ISETP.GE.U32.AND P1, PT, R80, R76, PT ;  /* 0x0000004c5000720c */ /* 0x000fe20003f26070 */
[----:B------:R-:W1:Y:S01]  /*5320*/  LDS.128 R16, [R77.X4+UR5+0x21f0] ;  /* 0x0021f0054d107984 */ /* 0x000e620008004c00 */
[----:B------:R-:W-:Y:S01]  /*5330*/  IADD3 R86, P2, R5, UR6, RZ ;  /* 0x0000000605567c10 */ /* 0x000fe2000ff5e0ff */
[C---:B------:R-:W-:Y:S01]  /*5340*/  FFMA R64, R56.reuse, R48, R111 ;  /* 0x0000003038407223 */ /* 0x040fe2000000006f */
[----:B------:R-:W-:Y:S01]  /*5350*/  IADD3 R88, P0, R9, UR6, RZ ;  /* 0x0000000609587c10 */ /* 0x000fe2000ff1e0ff */
[C---:B------:R-:W-:Y:S01]  /*5360*/  FFMA R66, R56.reuse, R40, R103 ;  /* 0x0000002838427223 */ /* 0x040fe20000000067 */
[----:B------:R-:W-:Y:S01]  /*5370*/  IADD3 R44, P3, R7, UR6, RZ ;  /* 0x00000006072c7c10 */ /* 0x000fe2000ff7e0ff */
[----:B------:R-:W-:Y:S01]  /*5380*/  FFMA R68, R56, R52, R105 ;  /* 0x0000003438447223 */ /* 0x000fe20000000069 */
[----:B------:R-:W-:Y:S01]  /*5390*/  LEA R95, R0, R85, 0xe ;  /* 0x00000055005f7211 */ /* 0x000fe200078e70ff */
[----:B------:R-:W-:Y:S06]  /*53a0*/  BAR.SYNC 0x0 ;  /* 0x0000000000007b1d */ /* 0x000fec0000000000 */
[----:B------:R-:W-:Y:S01]  /*53b0*/  IADD3.X R87, R8, UR7, RZ, P2, !PT ;  /* 0x0000000708577c10 */ /* 0x000fe200097fe4ff */
[----:B------:R-:W-:Y:S01]  /*53c0*/  @!PT LDS RZ, [RZ] ;  /* 0x00000000fffff984 */ /* 0x000fe20000000800 */
[----:B------:R-:W-:Y:S01]  /*53d0*/  @!PT LDS RZ, [RZ] ;  /* 0x00000000fffff984 */ /* 0x000fe20000000800 */
[----:B------:R-:W-:Y:S01]  /*53e0*/  @!PT LDS RZ, [RZ] ;  /* 0x00000000fffff984 */ /* 0x000fe20000000800 */
[----:B------:R2:W-:Y:S01]  /*53f0*/  LDGSTS.E.BYPASS.128 [R95], [R46.64], !P1 ;  /* 0x000000002e5f7fae */ /* 0x0005e2000c901c4a */
[----:B------:R-:W-:Y:S01]  /*5400*/  LEA R97, R0, R83, 0xe ;  /* 0x0000005300617211 */ /* 0x000fe200078e70ff */
[----:B------:R-:W-:Y:S01]  /*5410*/  FFMA R56, R56, R28, R107 ;  /* 0x0000001c38387223 */ /* 0x000fe2000000006b */
[----:B------:R-:W-:Y:S01]  /*5420*/  IADD3 R90, P2, R11, UR6, RZ ;  /* 0x000000060b5a7c10 */ /* 0x000fe2000ff5e0ff */
[----:B------:R-:W-:Y:S01]  /*5430*/  USHF.L.U32 UR5, UR4, 0xe, URZ ;  /* 0x0000000e04057899 */ /* 0x000fe2000800063f */
[----:B------:R-:W-:Y:S01]  /*5440*/  IADD3.X R89, R12, UR7, RZ, P0, !PT ;  /* 0x000000070c597c10 */ /* 0x000fe200087fe4ff */
[----:B------:R3:W-:Y:S01]  /*5450*/  LDGSTS.E.BYPASS.128 [R97], [R86.64], !P1 ;  /* 0x0000000056617fae */ /* 0x0007e2000c901c4a */
[----:B------:R-:W-:-:S02]  /*5460*/  LEA R70, R0, 0xc000, 0xd ;  /* 0x0000c00000467811 */ /* 0x000fc400078e68ff */
[----:B------:R-:W-:Y:S02]  /*5470*/  IADD3.X R45, R10, UR7, RZ, P3, !PT ;  /* 0x000000070a2d7c10 */ /* 0x000fe40009ffe4ff */
[C---:B------:R-:W-:Y:S01]  /*5480*/  LEA R99, R0.reuse, R81, 0xe ;  /* 0x0000005100637211 */ /* 0x040fe200078e70ff */
[----:B--2---:R-:W-:Y:S01]  /*5490*/  FFMA R47, R57, R53, R68 ;  /* 0x00000035392f7223 */ /* 0x004fe20000000044 */
[----:B------:R-:W-:Y:S01]  /*54a0*/  IADD3 R92, P0, R13, UR6, RZ ;  /* 0x000000060d5c7c10 */ /* 0x000fe2000ff1e0ff */
[----:B------:R-:W-:Y:S01]  /*54b0*/  UIADD3 UR6, UP1, UR6, 0x80, URZ ;  /* 0x0000008006067890 */ /* 0x000fe2000ff3e03f */
[----:B------:R-:W-:Y:S01]  /*54c0*/  LEA R101, R0, R79, 0xe ;  /* 0x0000004f00657211 */ /* 0x000fe200078e70ff */
[----:B------:R2:W-:Y:S01]  /*54d0*/  LDGSTS.E.BYPASS.128 [R99], [R44.64], !P1 ;  /* 0x000000002c637fae */ /* 0x0005e2000c901c4a */
[----:B------:R-:W-:Y:S01]  /*54e0*/  IADD3.X R91, R14, UR7, RZ, P2, !PT ;  /* 0x000000070e5b7c10 */ /* 0x000fe200097fe4ff */
[----:B---3--:R-:W-:Y:S01]  /*54f0*/  FFMA R87, R57, R41, R66 ;  /* 0x0000002939577223 */ /* 0x008fe20000000042 */
[----:B------:R-:W-:Y:S01]  /*5500*/  IADD3 R95, R85, R70, RZ ;  /* 0x00000046555f7210 */ /* 0x000fe20007ffe0ff */
[----:B------:R3:W-:Y:S01]  /*5510*/  LDGSTS.E.BYPASS.128 [R101], [R88.64], !P1 ;  /* 0x0000000058657fae */ /* 0x0007e2000c901c4a */
[----:B------:R-:W-:Y:S01]  /*5520*/  IADD3.X R93, R15, UR7, RZ, P0, !PT ;  /* 0x000000070f5d7c10 */ /* 0x000fe200087fe4ff */
[----:B------:R-:W-:Y:S01]  /*5530*/  FFMA R46, R58, R54, R47 ;  /* 0x000000363a2e7223 */ /* 0x000fe2000000002f */
[----:B------:R-:W-:Y:S01]  /*5540*/  IADD3 R97, R83, R70, RZ ;  /* 0x0000004653617210 */ /* 0x000fe20007ffe0ff */
[----:B------:R-:W0:Y:S01]  /*5550*/  LDGDEPBAR ;  /* 0x00000000000079af */ /* 0x000e220000000000 */
[----:B------:R-:W-:Y:S01]  /*5560*/  ISETP.GE.U32.AND P0, PT, R80, 0x218, PT ;  /* 0x000002185000780c */ /* 0x000fe20003f06070 */
[C---:B-1----:R-:W-:Y:S01]  /*5570*/  FFMA R28, R16.reuse, R28, R65 ;  /* 0x0000001c101c7223 */ /* 0x042fe20000000041 */
[C---:B------:R-:W-:Y:S01]  /*5580*/  FFMA R52, R16.reuse, R52, R67 ;  /* 0x0000003410347223 */ /* 0x040fe20000000043 */
[----:B------:R3:W-:Y:S01]  /*5590*/  LDGSTS.E.BYPASS.128 [R95], [R90.64], !P1 ;  /* 0x000000005a5f7fae */ /* 0x0007e2000c901c4a */
[C---:B------:R-:W-:Y:S01]  /*55a0*/  FFMA R48, R16.reuse, R48, R71 ;  /* 0x0000003010307223 */ /* 0x040fe20000000047 */
[----:B------:R-:W-:Y:S01]  /*55b0*/  FFMA R16, R16, R40, R69 ;  /* 0x0000002810107223 */ /* 0x000fe20000000045 */
[C---:B--2---:R-:W-:Y:S01]  /*55c0*/  FFMA R45, R57.reuse, R29, R56 ;  /* 0x0000001d392d7223 */ /* 0x044fe20000000038 */
[----:B------:R3:W-:Y:S01]  /*55d0*/  LDGSTS.E.BYPASS.128 [R97], [R92.64], !P1 ;  /* 0x000000005c617fae */ /* 0x0007e2000c901c4a */
[----:B------:R-:W-:Y:S01]  /*55e0*/  FFMA R57, R57, R49, R64 ;  /* 0x0000003139397223 */ /* 0x000fe20000000040 */
[C---:B------:R-:W-:Y:S01]  /*55f0*/  FFMA R29, R17.reuse, R29, R28 ;  /* 0x0000001d111d7223 */ /* 0x040fe2000000001c */
[C---:B------:R-:W-:Y:S01]  /*5600*/  FFMA R53, R17.reuse, R53, R52 ;  /* 0x0000003511357223 */ /* 0x040fe20000000034 */
[----:B------:R-:W0:Y:S01]  /*5610*/  LDGDEPBAR ;  /* 0x00000000000079af */ /* 0x000e220000000000 */
[C---:B------:R-:W-:Y:S01]  /*5620*/  FFMA R49, R17.reuse, R49, R48 ;  /* 0x0000003111317223 */ /* 0x040fe20000000030 */
[----:B------:R-:W-:Y:S01]  /*5630*/  FFMA R17, R17, R41, R16 ;  /* 0x0000002911117223 */ /* 0x000fe20000000010 */
[C---:B------:R-:W-:Y:S01]  /*5640*/  FFMA R56, R58.reuse, R42, R87 ;  /* 0x0000002a3a387223 */ /* 0x040fe20000000057 */
[----:B------:R-:W-:Y:S01]  /*5650*/  FFMA R64, R58, R30, R45 ;  /* 0x0000001e3a407223 */ /* 0x000fe2000000002d */
[C---:B------:R-:W-:Y:S01]  /*5660*/  FFMA R28, R18.reuse, R50, R49 ;  /* 0x00000032121c7223 */ /* 0x040fe20000000031 */
[C---:B------:R-:W-:Y:S01]  /*5670*/  FFMA R42, R18.reuse, R42, R17 ;  /* 0x0000002a122a7223 */ /* 0x040fe20000000011 */
[----:B------:R-:W-:Y:S01]  /*5680*/  FFMA R54, R18, R54, R53 ;  /* 0x0000003612367223 */ /* 0x000fe20000000035 */
[----:B------:R-:W-:Y:S01]  /*5690*/  FFMA R44, R58, R50, R57 ;  /* 0x000000323a2c7223 */ /* 0x000fe20000000039 */
[----:B------:R-:W-:Y:S01]  /*56a0*/  FFMA R18, R18, R30, R29 ;  /* 0x0000001e12127223 */ /* 0x000fe2000000001d */
[----:B------:R-:W-:Y:S01]  /*56b0*/  UIADD3.X UR7, URZ, UR7, URZ, UP1, !UPT ;  /* 0x000000073f077290 */ /* 0x000fe20008ffe43f */
        /* <DEDUP_REMOVED lines=8> */
[----:B------:R-:W-:-:S04]  /*5740*/  DEPBAR.LE SB0, 0x4 ;  /* 0x000081000000791a */ /* 0x000fc80000000000 */
[----:B------:R-:W-:Y:S06]  /*5750*/  BAR.SYNC 0x0 ;  /* 0x0000000000007b1d */ /* 0x000fec0000000000 */
[----:B---3--:R-:W-:Y:S01]  /*5760*/  @P0 CALL.REL.NOINC `(.L_x_0) ;  /* 0x0000001000000944 */ /* 0x008fe20003c00000 */
[----:B------:R-:W-:Y:S05]  /*5770*/  BRA `(.L_x_1) ;  /* 0xffffb6f000007947 */ /* 0x000fea000383ffff */
.L_x_0:
[----:B------:R-:W1:Y:S01]  /*5780*/  S2R R0, SR_TID.X ;  /* 0x0000000000007919 */ /* 0x000e620000002100 */
[----:B------:R-:W-:-:S04]  /*5790*/  DEPBAR.LE SB0, 0x0 ;  /* 0x000080000000791a */ /* 0x000fc80000000000 */
[----:B-1----:R-:W-:Y:S02]  /*57a0*/  SHF.R.U32.HI R5, RZ, 0x4, R0 ;  /* 0x00000004ff057819 */ /* 0x002fe40000011600 */
[----:B------:R-:W-:Y:S02]  /*57b0*/  SHF.L.U32 R0, R0, 0x2, RZ ;  /* 0x0000000200007819 */ /* 0x000fe400000006ff */
[----:B------:R-:W-:Y:S02]  /*57c0*/  LOP3.LUT R5, R5, 0xf, RZ, 0xc0, !PT ;  /* 0x0000000f05057812 */ /* 0x000fe400078ec0ff */
[----:B------:R-:W-:Y:S02]  /*57d0*/  LOP3.LUT R41, R3, 0x3c, R0, 0xf8, !PT ;  /* 0x0000003c03297812 */ /* 0x000fe400078ef800 */
[----:B------:R-:W-:Y:S01]  /*57e0*/  LOP3.LUT R3, R2, 0x30, RZ, 0xfc, !PT ;  /* 0x0000003002037812 */ /* 0x000fe200078efcff */
[----:B------:R-:W-:Y:S01]  /*57f0*/  IMAD R78, R5, 0x110, R78 ;  /* 0x00000110054e7824 */ /* 0x000fe200078e024e */
[----:B------:R-:W-:Y:S06]  /*5800*/  BAR.SYNC 0x0 ;  /* 0x0000000000007b1d */ /* 0x000fec0000000000 */
[----:B------:R-:W-:Y:S01]  /*5810*/  SHF.L.U32 R0, R78, 0x2, RZ ;  /* 0x000000024e007819 */ /* 0x000fe200000006ff */
[----:B------:R-:W-:Y:S01]  /*5820*/  STS.128 [R78.X4], R72 ;  /* 0x000000484e007388 */ /* 0x000fe20000004c00 */
[----:B------:R-:W-:-:S03]  /*5830*/  ISETP.GE.AND P0, PT, R41, 0x100, PT ;  /* 0x000001002900780c */ /* 0x000fc60003f06270 */
[----:B------:R-:W-:Y:S01]  /*5840*/  IMAD R40, R5, -0x330, R0 ;  /* 0xfffffcd005287824 */ /* 0x000fe200078e0200 */
[----:B------:R-:W-:Y:S01]  /*5850*/  STS.128 [R78.X4+0x110], R60 ;  /* 0x0001103c4e007388 */ /* 0x000fe20000004c00 */
[C---:B------:R-:W-:Y:S02]  /*5860*/  LOP3.LUT R0, R2.reuse, 0x10, RZ, 0xfc, !PT ;  /* 0x0000001002007812 */ /* 0x040fe400078efcff */
[----:B------:R-:W-:Y:S01]  /*5870*/  ISETP.LT.AND P1, PT, R2, c[0x0][0x178], !P0 ;  /* 0x00005e0002007a0c */ /* 0x000fe20004721270 */
[----:B------:R-:W-:Y:S01]  /*5880*/  STS.128 [R78.X4+0x220], R36 ;  /* 0x000220244e007388 */ /* 0x000fe20000004c00 */
[----:B------:R-:W-:-:S03]  /*5890*/  ISETP.LT.AND P2, PT, R0, c[0x0][0x178], !P0 ;  /* 0x00005e0000007a0c */ /* 0x000fc60004741270 */
[----:B------:R-:W-:Y:S04]  /*58a0*/  STS.128 [R78.X4+0x330], R32 ;  /* 0x000330204e007388 */ /* 0x000fe80000004c00 */
[----:B------:R-:W-:Y:S06]  /*58b0*/  BAR.SYNC 0x0 ;  /* 0x0000000000007b1d */ /* 0x000fec0000000000 */
[----:B------:R-:W1:Y:S01]  /*58c0*/  LDS.128 R48, [R40] ;  /* 0x0000000028307984 */ /* 0x000e620000000c00 */
[----:B------:R-:W-:-:S03]  /*58d0*/  MOV R37, 0x4 ;  /* 0x0000000400257802 */ /* 0x000fc60000000f00 */
[----:B------:R-:W2:Y:S04]  /*58e0*/  LDS.128 R52, [R40+0x1100] ;  /* 0x0011000028347984 */ /* 0x000ea80000000c00 */
[----:B------:R-:W3:Y:S04]  /*58f0*/  LDS.128 R8, [R40+0x2200] ;  /* 0x0022000028087984 */ /* 0x000ee80000000c00 */
[----:B------:R-:W4:Y:S04]  /*5900*/  LDS.128 R4, [R40+0x3300] ;  /* 0x0033000028047984 */ /* 0x000f280000000c00 */
[----:B------:R-:W-:Y:S06]  /*5910*/  BAR.SYNC 0x0 ;  /* 0x0000000000007b1d */ /* 0x000fec0000000000 */
[----:B------:R-:W-:Y:S04]  /*5920*/  STS.128 [R78.X4], R24 ;  /* 0x000000184e007388 */ /* 0x000fe80000004c00 */
[----:B------:R-:W-:Y:S04]  /*5930*/  STS.128 [R78.X4+0x110], R20 ;  /* 0x000110144e007388 */ /* 0x000fe80000004c00 */
[----:B------:R-:W-:Y:S04]  /*5940*/  STS.128 [R78.X4+0x220], R44 ;  /* 0x0002202c4e007388 */ /* 0x000fe80000004c00 */
[----:B------:R-:W-:Y:S04]  /*5950*/  STS.128 [R78.X4+0x330], R28 ;  /* 0x0003301c4e007388 */ /* 0x000fe80000004c00 */
[----:B------:R-:W-:Y:S06]  /*5960*/  BAR.SYNC 0x0 ;  /* 0x0000000000007b1d */ /* 0x000fec0000000000 */
[----:B------:R-:W4:Y:S01]  /*5970*/  LDS.128 R12, [R40] ;  /* 0x00000000280c7984 */ /* 0x000f220000000c00 */
[----:B------:R-:W-:-:S02]  /*5980*/  LEA R20, R2, R41, 0x8 ;  /* 0x0000002902147211 */ /* 0x000fc400078e40ff */
[----:B------:R-:W-:Y:S01]  /*5990*/  LEA R22, R0, R41, 0x8 ;  /* 0x0000002900167211 */ /* 0x000fe200078e40ff */
[----:B------:R-:W4:Y:S01]  /*59a0*/  LDS.128 R16, [R40+0x1100] ;  /* 0x0011000028107984 */ /* 0x000f220000000c00 */
[----:B------:R-:W-:Y:S01]  /*59b0*/  LOP3.LUT R0, R2, 0x20, RZ, 0xfc, !PT ;  /* 0x0000002002007812 */ /* 0x000fe200078efcff */
[-C--:B------:R-:W-:Y:S01]  /*59c0*/  IMAD.WIDE R20, R20, R37.reuse, c[0x0][0x170] ;  /* 0x00005c0014147625 */ /* 0x080fe200078e0225 */
[C---:B------:R-:W-:Y:S01]  /*59d0*/  LOP3.LUT R24, R2.reuse, 0x40, RZ, 0xfc, !PT ;  /* 0x0000004002187812 */ /* 0x040fe200078efcff */
[----:B------:R-:W4:Y:S01]  /*59e0*/  LDS.128 R32, [R40+0x2200] ;  /* 0x0022000028207984 */ /* 0x000f220000000c00 */
[----:B------:R-:W-:Y:S01]  /*59f0*/  LOP3.LUT R25, R2, 0x50, RZ, 0xfc, !PT ;  /* 0x0000005002197812 */ /* 0x000fe200078efcff */
[----:B------:R-:W-:Y:S01]  /*5a00*/  IMAD.WIDE R22, R22, R37, c[0x0][0x170] ;  /* 0x00005c0016167625 */ /* 0x000fe200078e0225 */
[----:B------:R-:W-:Y:S01]  /*5a10*/  LOP3.LUT R26, R2, 0x60, RZ, 0xfc, !PT ;  /* 0x00000060021a7812 */ /* 0x000fe200078efcff */
[----:B-1----:R1:W-:Y:S01]  /*5a20*/  @P1 STG.E.128 [R20.64], R48 ;  /* 0x0000003014001986 */ /* 0x0023e2000c101d0a */
[----:B------:R-:W-:-:S02]  /*5a30*/  ISETP.LT.AND P1, PT, R0, c[0x0][0x178], !P0 ;  /* 0x00005e0000007a0c */ /* 0x000fc40004721270 */
[----:B------:R-:W-:Y:S01]  /*5a40*/  LOP3.LUT R28, R2, 0x70, RZ, 0xfc, !PT ;  /* 0x00000070021c7812 */ /* 0x000fe200078efcff */
[----:B--2---:R2:W-:Y:S01]  /*5a50*/  @P2 STG.E.128 [R22.64], R52 ;  /* 0x0000003416002986 */ /* 0x0045e2000c101d0a */
[----:B------:R-:W-:Y:S02]  /*5a60*/  ISETP.LT.AND P2, PT, R3, c[0x0][0x178], !P0 ;  /* 0x00005e0003007a0c */ /* 0x000fe40004741270 */
[----:B------:R-:W-:Y:S02]  /*5a70*/  ISETP.LT.AND P3, PT, R24, c[0x0][0x178], !P0 ;  /* 0x00005e0018007a0c */ /* 0x000fe40004761270 */
[----:B------:R-:W-:Y:S02]  /*5a80*/  LEA R2, R0, R41, 0x8 ;  /* 0x0000002900027211 */ /* 0x000fe400078e40ff */
[----:B------:R-:W-:Y:S02]  /*5a90*/  ISETP.LT.AND P4, PT, R25, c[0x0][0x178], !P0 ;  /* 0x00005e0019007a0c */ /* 0x000fe40004781270 */
[----:B------:R-:W-:-:S02]  /*5aa0*/  ISETP.LT.AND P5, PT, R26, c[0x0][0x178], !P0 ;  /* 0x00005e001a007a0c */ /* 0x000fc400047a1270 */
[----:B------:R-:W-:Y:S02]  /*5ab0*/  ISETP.LT.AND P0, PT, R28, c[0x0][0x178], !P0 ;  /* 0x00005e001c007a0c */ /* 0x000fe40004701270 */
[-C--:B------:R-:W-:Y:S02]  /*5ac0*/  LEA R25, R25, R41.reuse, 0x8 ;  /* 0x0000002919197211 */ /* 0x080fe400078e40ff */
[----:B-1----:R-:W-:Y:S01]  /*5ad0*/  LEA R20, R3, R41, 0x8 ;  /* 0x0000002903147211 */ /* 0x002fe200078e40ff */
[----:B------:R-:W-:Y:S01]  /*5ae0*/  IMAD.WIDE R2, R2, R37, c[0x0][0x170] ;  /* 0x00005c0002027625 */ /* 0x000fe200078e0225 */
[-C--:B------:R-:W-:Y:S02]  /*5af0*/  LEA R26, R26, R41.reuse, 0x8 ;  /* 0x000000291a1a7211 */ /* 0x080fe400078e40ff */
[----:B--2---:R-:W-:Y:S01]  /*5b00*/  LEA R22, R24, R41, 0x8 ;  /* 0x0000002918167211 */ /* 0x004fe200078e40ff */
[-C--:B------:R-:W-:Y:S01]  /*5b10*/  IMAD.WIDE R20, R20, R37.reuse, c[0x0][0x170] ;  /* 0x00005c0014147625 */ /* 0x080fe200078e0225 */
[----:B---3--:R1:W-:Y:S03]  /*5b20*/  @P1 STG.E.128 [R2.64], R8 ;  /* 0x0000000802001986 */ /* 0x0083e6000c101d0a */
[-C--:B------:R-:W-:Y:S01]  /*5b30*/  IMAD.WIDE R22, R22, R37.reuse, c[0x0][0x170] ;  /* 0x00005c0016167625 */ /* 0x080fe200078e0225 */
[----:B----4-:R1:W-:Y:S03]  /*5b40*/  @P2 STG.E.128 [R20.64], R4 ;  /* 0x0000000414002986 */ /* 0x0103e6000c101d0a */
[-C--:B------:R-:W-:Y:S01]  /*5b50*/  IMAD.WIDE R24, R25, R37.reuse, c[0x0][0x170] ;  /* 0x00005c0019187625 */ /* 0x080fe200078e0225 */
[----:B------:R1:W-:Y:S03]  /*5b60*/  @P3 STG.E.128 [R22.64], R12 ;  /* 0x0000000c16003986 */ /* 0x0003e6000c101d0a */
[----:B------:R-:W-:Y:S01]  /*5b70*/  IMAD.WIDE R26, R26, R37, c[0x0][0x170] ;  /* 0x00005c001a1a7625 */ /* 0x000fe200078e0225 */
[----:B------:R1:W-:Y:S04]  /*5b80*/  @P4 STG.E.128 [R24.64], R16 ;  /* 0x0000001018004986 */ /* 0x0003e8000c101d0a */
[----:B------:R1:W-:Y:S01]  /*5b90*/  @P5 STG.E.128 [R26.64], R32 ;  /* 0x000000201a005986 */ /* 0x0003e2000c101d0a */
[----:B------:R-:W-:Y:S05]  /*5ba0*/  @!P0 EXIT ;  /* 0x000000000000894d */ /* 0x000fea0003800000 */
[----:B-1----:R-:W1:Y:S01]  /*5bb0*/  LDS.128 R4, [R40+0x3300] ;  /* 0x0033000028047984 */ /* 0x002e620000000c00 */
[----:B------:R-:W-:-:S05]  /*5bc0*/  LEA R2, R28, R41, 0x8 ;  /* 0x000000291c027211 */ /* 0x000fca00078e40ff */
[----:B------:R-:W-:-:S05]  /*5bd0*/  IMAD.WIDE R2, R2, R37, c[0x0][0x170] ;  /* 0x00005c0002027625 */ /* 0x000fca00078e0225 */
[----:B-1----:R-:W-:Y:S01]  /*5be0*/  STG.E.128 [R2.64], R4 ;  /* 0x0000000402007986 */ /* 0x002fe2000c101d0a */
[----:B------:R-:W-:Y:S05]  /*5bf0*/  EXIT ;  /* 0x000000000000794d */ /* 0x000fea0003800000 */
.L_x_2:
[----:B------:R-:W-:-:S00]  /*5c00*/  BRA `(.L_x_2) ;  /* 0xfffffff000007947 */ /* 0x000fc0000383ffff */
[----:B------:R-:W-:-:S00]  /*5c10*/  NOP ;  /* 0x0000000000007918 */ /* 0x000fc00000000000 */
        /* <DEDUP_REMOVED lines=14> */
.L_x_3:


//--------------------- .nv.shared.triton_mm      --------------------------
	.section	.nv.shared.triton_mm,"aw",@nobits
	.align	16
